	.target	sm_100a

	.elftype	@"ET_EXEC"


//--------------------- .note.nv.tkinfo           --------------------------
	.section	.note.nv.tkinfo,"",@"SHT_NOTE"
	.sectionflags	@"SHF_NOTE_NV_TKINFO"
	.tkinfo
        /*0018*/ 	.word	0x00000002
        /*0030*/ 	.string	""
        /*0030*/ 	.string	"ptxas"
        /*0030*/ 	.string	"Cuda compilation tools, release 13.0, V13.0.88"
        /*0030*/ 	.string	"Build cuda_13.0.r13.0/compiler.36424714_0"
        /*0030*/ 	.string	"-arch sm_100a -m 64 "



//--------------------- .note.nv.cuinfo           --------------------------
	.section	.note.nv.cuinfo,"",@"SHT_NOTE"
	.sectionflags	@"SHF_NOTE_NV_CUINFO"
        /*0018*/ 	.short	0x0002
        /*001a*/ 	.short	0x0064
        /*001c*/ 	.short	0x0082
	.zero		2


//--------------------- .nv.info                  --------------------------
	.section	.nv.info,"",@"SHT_CUDA_INFO"
	.align	4


	//----- nvinfo : EIATTR_REGCOUNT
	.align		4
        /*0000*/ 	.byte	0x04, 0x2f
        /*0002*/ 	.short	(.L_19 - .L_18)
	.align		4
.L_18:
        /*0004*/ 	.word	index@(_ZN7cutlass13device_kernelINS_4gemm6kernel13GemmUniversalIN4cute5tupleIJiiiiEEENS1_10collective13CollectiveMmaINS1_35MainloopSm100TmaUmmaWarpSpecializedILi3ELi2ELi4ENS5_IJNS4_1CILi1EEESB_SB_EEEEENS5_IJNSA_ILi128EEESE_NSA_ILi64EEEEEENS_6half_tENS5_IJSB_llEEESH_SI_NS4_8TiledMMAINS4_8MMA_AtomIJNS4_20SM100_MMA_F16BF16_SSISH_SH_fLi128ELi128ELNS4_4UMMA5MajorE1ELSN_1ELNSM_7ScaleInE0ELSO_0EEEEEENS4_6LayoutISC_NS5_IJNSA_ILi0EEESS_SS_EEEEENS5_IJNS4_10UnderscoreESV_SV_EEEEENS4_13SM90_TMA_LOADENS4_14ComposedLayoutINS4_7SwizzleILi3ELi4ELi3EEENS4_18smem_ptr_flag_bitsILi16EEENSR_INS5_IJSF_NSA_ILi8EEEEEENS5_IJSB_SF_EEEEEEEvNS4_8identityESY_S18_vS19_EENS_8epilogue10collective18CollectiveEpilogueINS1B_23Sm100TmaWarpSpecializedILi4ELi2ELi32ELb1ELb0EEEJSG_NS5_IJNSR_ISE_SB_EENSR_INSA_ILi32EEESB_EEEEESH_NS5_IJlSB_lEEESH_S1K_NS1B_6fusion15FusionCallbacksIS1F_NS1L_17LinearCombinationISH_fSH_fLNS_15FloatRoundStyleE2EEESG_S1J_JEEENS4_5SM1004TMEM4LOAD26SM100_TMEM_LOAD_32dp32b32xESY_NSZ_INS10_ILi2ELi4ELi3EEES13_NSR_INS5_IJS14_S1H_EEENS5_IJS1H_SB_EEEEEEENS4_39AutoVectorizingCopyWithAssumedAlignmentILi128EEENS4_14SM90_TMA_STOREES1Z_S21_S21_EEEvvEEEEvNT_6ParamsE)
        /*0008*/ 	.word	0x0000006e


	//----- nvinfo : EIATTR_FRAME_SIZE
	.align		4
.L_19:
        /*000c*/ 	.byte	0x04, 0x11
        /*000e*/ 	.short	(.L_21 - .L_20)
	.align		4
.L_20:
        /*0010*/ 	.word	index@($__internal_2_$__cuda_sm10x_tcgen05_guardrail_trap_unallocated_columns_being_dealloced)
        /*0014*/ 	.word	0x00000000


	//----- nvinfo : EIATTR_FRAME_SIZE
	.align		4
.L_21:
        /*0018*/ 	.byte	0x04, 0x11
        /*001a*/ 	.short	(.L_23 - .L_22)
	.align		4
.L_22:
        /*001c*/ 	.word	index@($__internal_1_$__cuda_sm10x_tcgen05_guardrail_trap_phase_invalid_during_alloc)
        /*0020*/ 	.word	0x00000000


	//----- nvinfo : EIATTR_FRAME_SIZE
	.align		4
.L_23:
        /*0024*/ 	.byte	0x04, 0x11
        /*0026*/ 	.short	(.L_25 - .L_24)
	.align		4
.L_24:
        /*0028*/ 	.word	index@($__internal_0_$__cuda_sm10x_tcgen05_guardrail_trap_col_being_dealloced_not_returned_by_alloc)
        /*002c*/ 	.word	0x00000000


	//----- nvinfo : EIATTR_FRAME_SIZE
	.align		4
.L_25:
        /*0030*/ 	.byte	0x04, 0x11
        /*0032*/ 	.short	(.L_27 - .L_26)
	.align		4
.L_26:
        /*0034*/ 	.word	index@(_ZN7cutlass13device_kernelINS_4gemm6kernel13GemmUniversalIN4cute5tupleIJiiiiEEENS1_10collective13CollectiveMmaINS1_35MainloopSm100TmaUmmaWarpSpecializedILi3ELi2ELi4ENS5_IJNS4_1CILi1EEESB_SB_EEEEENS5_IJNSA_ILi128EEESE_NSA_ILi64EEEEEENS_6half_tENS5_IJSB_llEEESH_SI_NS4_8TiledMMAINS4_8MMA_AtomIJNS4_20SM100_MMA_F16BF16_SSISH_SH_fLi128ELi128ELNS4_4UMMA5MajorE1ELSN_1ELNSM_7ScaleInE0ELSO_0EEEEEENS4_6LayoutISC_NS5_IJNSA_ILi0EEESS_SS_EEEEENS5_IJNS4_10UnderscoreESV_SV_EEEEENS4_13SM90_TMA_LOADENS4_14ComposedLayoutINS4_7SwizzleILi3ELi4ELi3EEENS4_18smem_ptr_flag_bitsILi16EEENSR_INS5_IJSF_NSA_ILi8EEEEEENS5_IJSB_SF_EEEEEEEvNS4_8identityESY_S18_vS19_EENS_8epilogue10collective18CollectiveEpilogueINS1B_23Sm100TmaWarpSpecializedILi4ELi2ELi32ELb1ELb0EEEJSG_NS5_IJNSR_ISE_SB_EENSR_INSA_ILi32EEESB_EEEEESH_NS5_IJlSB_lEEESH_S1K_NS1B_6fusion15FusionCallbacksIS1F_NS1L_17LinearCombinationISH_fSH_fLNS_15FloatRoundStyleE2EEESG_S1J_JEEENS4_5SM1004TMEM4LOAD26SM100_TMEM_LOAD_32dp32b32xESY_NSZ_INS10_ILi2ELi4ELi3EEES13_NSR_INS5_IJS14_S1H_EEENS5_IJS1H_SB_EEEEEEENS4_39AutoVectorizingCopyWithAssumedAlignmentILi128EEENS4_14SM90_TMA_STOREES1Z_S21_S21_EEEvvEEEEvNT_6ParamsE)
        /*0038*/ 	.word	0x00000000


	//----- nvinfo : EIATTR_MIN_STACK_SIZE
	.align		4
.L_27:
        /*003c*/ 	.byte	0x04, 0x12
        /*003e*/ 	.short	(.L_29 - .L_28)
	.align		4
.L_28:
        /*0040*/ 	.word	index@(_ZN7cutlass13device_kernelINS_4gemm6kernel13GemmUniversalIN4cute5tupleIJiiiiEEENS1_10collective13CollectiveMmaINS1_35MainloopSm100TmaUmmaWarpSpecializedILi3ELi2ELi4ENS5_IJNS4_1CILi1EEESB_SB_EEEEENS5_IJNSA_ILi128EEESE_NSA_ILi64EEEEEENS_6half_tENS5_IJSB_llEEESH_SI_NS4_8TiledMMAINS4_8MMA_AtomIJNS4_20SM100_MMA_F16BF16_SSISH_SH_fLi128ELi128ELNS4_4UMMA5MajorE1ELSN_1ELNSM_7ScaleInE0ELSO_0EEEEEENS4_6LayoutISC_NS5_IJNSA_ILi0EEESS_SS_EEEEENS5_IJNS4_10UnderscoreESV_SV_EEEEENS4_13SM90_TMA_LOADENS4_14ComposedLayoutINS4_7SwizzleILi3ELi4ELi3EEENS4_18smem_ptr_flag_bitsILi16EEENSR_INS5_IJSF_NSA_ILi8EEEEEENS5_IJSB_SF_EEEEEEEvNS4_8identityESY_S18_vS19_EENS_8epilogue10collective18CollectiveEpilogueINS1B_23Sm100TmaWarpSpecializedILi4ELi2ELi32ELb1ELb0EEEJSG_NS5_IJNSR_ISE_SB_EENSR_INSA_ILi32EEESB_EEEEESH_NS5_IJlSB_lEEESH_S1K_NS1B_6fusion15FusionCallbacksIS1F_NS1L_17LinearCombinationISH_fSH_fLNS_15FloatRoundStyleE2EEESG_S1J_JEEENS4_5SM1004TMEM4LOAD26SM100_TMEM_LOAD_32dp32b32xESY_NSZ_INS10_ILi2ELi4ELi3EEES13_NSR_INS5_IJS14_S1H_EEENS5_IJS1H_SB_EEEEEEENS4_39AutoVectorizingCopyWithAssumedAlignmentILi128EEENS4_14SM90_TMA_STOREES1Z_S21_S21_EEEvvEEEEvNT_6ParamsE)
        /*0044*/ 	.word	0x00000000
.L_29:


//--------------------- .nv.compat                --------------------------
	.section	.nv.compat,"",@"SHT_CUDA_COMPAT_INFO"
	.align	4
        /*0000*/ 	.byte	0x02, 0x09, 0x01, 0x00, 0x02, 0x02, 0x02, 0x00, 0x02, 0x05, 0x05, 0x00, 0x03, 0x07, 0x01, 0x01
        /*0010*/ 	.byte	0x02, 0x03, 0x01, 0x00, 0x02, 0x06, 0x01, 0x00, 0x04, 0x0b, 0x08, 0x00, 0x09, 0x00, 0x00, 0x00
        /*0020*/ 	.byte	0x00, 0x00, 0x00, 0x00


//--------------------- .nv.info._ZN7cutlass13device_kernelINS_4gemm6kernel13GemmUniversalIN4cute5tupleIJiiiiEEENS1_10collective13CollectiveMmaINS1_35MainloopSm100TmaUmmaWarpSpecializedILi3ELi2ELi4ENS5_IJNS4_1CILi1EEESB_SB_EEEEENS5_IJNSA_ILi128EEESE_NSA_ILi64EEEEEENS_6half_tENS5_IJSB_llEEESH_SI_NS4_8TiledMMAINS4_8MMA_AtomIJNS4_20SM100_MMA_F16BF16_SSISH_SH_fLi128ELi128ELNS4_4UMMA5MajorE1ELSN_1ELNSM_7ScaleInE0ELSO_0EEEEEENS4_6LayoutISC_NS5_IJNSA_ILi0EEESS_SS_EEEEENS5_IJNS4_10UnderscoreESV_SV_EEEEENS4_13SM90_TMA_LOADENS4_14ComposedLayoutINS4_7SwizzleILi3ELi4ELi3EEENS4_18smem_ptr_flag_bitsILi16EEENSR_INS5_IJSF_NSA_ILi8EEEEEENS5_IJSB_SF_EEEEEEEvNS4_8identityESY_S18_vS19_EENS_8epilogue10collective18CollectiveEpilogueINS1B_23Sm100TmaWarpSpecializedILi4ELi2ELi32ELb1ELb0EEEJSG_NS5_IJNSR_ISE_SB_EENSR_INSA_ILi32EEESB_EEEEESH_NS5_IJlSB_lEEESH_S1K_NS1B_6fusion15FusionCallbacksIS1F_NS1L_17LinearCombinationISH_fSH_fLNS_15FloatRoundStyleE2EEESG_S1J_JEEENS4_5SM1004TMEM4LOAD26SM100_TMEM_LOAD_32dp32b32xESY_NSZ_INS10_ILi2ELi4ELi3EEES13_NSR_INS5_IJS14_S1H_EEENS5_IJS1H_SB_EEEEEEENS4_39AutoVectorizingCopyWithAssumedAlignmentILi128EEENS4_14SM90_TMA_STOREES1Z_S21_S21_EEEvvEEEEvNT_6ParamsE --------------------------
	.section	.nv.info._ZN7cutlass13device_kernelINS_4gemm6kernel13GemmUniversalIN4cute5tupleIJiiiiEEENS1_10collective13CollectiveMmaINS1_35MainloopSm100TmaUmmaWarpSpecializedILi3ELi2ELi4ENS5_IJNS4_1CILi1EEESB_SB_EEEEENS5_IJNSA_ILi128EEESE_NSA_ILi64EEEEEENS_6half_tENS5_IJSB_llEEESH_SI_NS4_8TiledMMAINS4_8MMA_AtomIJNS4_20SM100_MMA_F16BF16_SSISH_SH_fLi128ELi128ELNS4_4UMMA5MajorE1ELSN_1ELNSM_7ScaleInE0ELSO_0EEEEEENS4_6LayoutISC_NS5_IJNSA_ILi0EEESS_SS_EEEEENS5_IJNS4_10UnderscoreESV_SV_EEEEENS4_13SM90_TMA_LOADENS4_14ComposedLayoutINS4_7SwizzleILi3ELi4ELi3EEENS4_18smem_ptr_flag_bitsILi16EEENSR_INS5_IJSF_NSA_ILi8EEEEEENS5_IJSB_SF_EEEEEEEvNS4_8identityESY_S18_vS19_EENS_8epilogue10collective18CollectiveEpilogueINS1B_23Sm100TmaWarpSpecializedILi4ELi2ELi32ELb1ELb0EEEJSG_NS5_IJNSR_ISE_SB_EENSR_INSA_ILi32EEESB_EEEEESH_NS5_IJlSB_lEEESH_S1K_NS1B_6fusion15FusionCallbacksIS1F_NS1L_17LinearCombinationISH_fSH_fLNS_15FloatRoundStyleE2EEESG_S1J_JEEENS4_5SM1004TMEM4LOAD26SM100_TMEM_LOAD_32dp32b32xESY_NSZ_INS10_ILi2ELi4ELi3EEES13_NSR_INS5_IJS14_S1H_EEENS5_IJS1H_SB_EEEEEEENS4_39AutoVectorizingCopyWithAssumedAlignmentILi128EEENS4_14SM90_TMA_STOREES1Z_S21_S21_EEEvvEEEEvNT_6ParamsE,"",@"SHT_CUDA_INFO"
	.sectionflags	@""
	.align	4


	//----- nvinfo : EIATTR_CUDA_API_VERSION
	.align		4
        /*0000*/ 	.byte	0x04, 0x37
        /*0002*/ 	.short	(.L_31 - .L_30)
.L_30:
        /*0004*/ 	.word	0x00000082


	//----- nvinfo : EIATTR_KPARAM_INFO
	.align		4
.L_31:
        /*0008*/ 	.byte	0x04, 0x17
        /*000a*/ 	.short	(.L_33 - .L_32)
.L_32:
        /*000c*/ 	.word	0x00000000
        /*0010*/ 	.short	0x0000
        /*0012*/ 	.short	0x0000
        /*0014*/ 	.byte	0x00, 0xf0, 0x01, 0x20


	//----- nvinfo : EIATTR_AT_ENTRY_FRAGMENTS
	.align		4
.L_33:
        /*0018*/ 	.byte	0x04, 0x4f
        /*001a*/ 	.short	(.L_35 - .L_34)


	//   ....[0]....
.L_34:
        /*001c*/ 	.word	0x00000006


	//----- nvinfo : EIATTR_RESERVED_SMEM_USED
	.align		4
.L_35:
        /*0020*/ 	.byte	0x01, 0x41
	.zero		2


	//----- nvinfo : EIATTR_SPARSE_MMA_MASK
	.align		4
        /*0024*/ 	.byte	0x03, 0x50
        /*0026*/ 	.short	0x0000


	//----- nvinfo : EIATTR_TCGEN05_1CTA_USED
	.align		4
        /*0028*/ 	.byte	0x01, 0x51
	.zero		2


	//----- nvinfo : EIATTR_MAXREG_COUNT
	.align		4
        /*002c*/ 	.byte	0x03, 0x1b
        /*002e*/ 	.short	0x00ff


	//----- nvinfo : EIATTR_NUM_BARRIERS
	.align		4
        /*0030*/ 	.byte	0x02, 0x4c
        /*0032*/ 	.byte	0x07
	.zero		1


	//----- nvinfo : EIATTR_EXTERNS
	.align		4
        /*0034*/ 	.byte	0x04, 0x0f
        /*0036*/ 	.short	(.L_37 - .L_36)


	//   ....[0]....
	.align		4
.L_36:
        /*0038*/ 	.word	index@(__assertfail)


	//----- nvinfo : EIATTR_MERCURY_ISA_VERSION
	.align		4
.L_37:
        /*003c*/ 	.byte	0x03, 0x5f
        /*003e*/ 	.short	0x0101


	//----- nvinfo : EIATTR_INT_WARP_WIDE_INSTR_OFFSETS
	.align		4
        /*0040*/ 	.byte	0x04, 0x31
        /*0042*/ 	.short	(.L_39 - .L_38)


	//   ....[0]....
.L_38:
        /*0044*/ 	.word	0x00001f00


	//   ....[1]....
        /*0048*/ 	.word	0x000038b0


	//   ....[2]....
        /*004c*/ 	.word	0x000038e0


	//   ....[3]....
        /*0050*/ 	.word	0x00003930


	//   ....[4]....
        /*0054*/ 	.word	0x00004250


	//   ....[5]....
        /*0058*/ 	.word	0x000042b0


	//   ....[6]....
        /*005c*/ 	.word	0x00004390


	//   ....[7]....
        /*0060*/ 	.word	0x00004400


	//   ....[8]....
        /*0064*/ 	.word	0x00004510


	//   ....[9]....
        /*0068*/ 	.word	0x000045a0


	//   ....[10]....
        /*006c*/ 	.word	0x00004770


	//   ....[11]....
        /*0070*/ 	.word	0x000048d0


	//----- nvinfo : EIATTR_COOP_GROUP_MASK_REGIDS
	.align		4
.L_39:
        /*0074*/ 	.byte	0x04, 0x29
        /*0076*/ 	.short	(.L_41 - .L_40)


	//   ....[0]....
.L_40:
        /*0078*/ 	.word	0xffffffff


	//   ....[1]....
        /*007c*/ 	.word	0xffffffff


	//   ....[2]....
        /*0080*/ 	.word	0xffffffff


	//   ....[3]....
        /*0084*/ 	.word	0xffffffff


	//   ....[4]....
        /*0088*/ 	.word	0xffffffff


	//   ....[5]....
        /*008c*/ 	.word	0xffffffff


	//   ....[6]....
        /*0090*/ 	.word	0xffffffff


	//   ....[7]....
        /*0094*/ 	.word	0xffffffff


	//   ....[8]....
        /*0098*/ 	.word	0xffffffff


	//   ....[9]....
        /*009c*/ 	.word	0xffffffff


	//   ....[10]....
        /*00a0*/ 	.word	0xffffffff


	//   ....[11]....
        /*00a4*/ 	.word	0xffffffff


	//   ....[12]....
        /*00a8*/ 	.word	0xffffffff


	//----- nvinfo : EIATTR_COOP_GROUP_INSTR_OFFSETS
	.align		4
.L_41:
        /*00ac*/ 	.byte	0x04, 0x28
        /*00ae*/ 	.short	(.L_43 - .L_42)


	//   ....[0]....
.L_42:
        /*00b0*/ 	.word	0x00000090


	//   ....[1]....
        /*00b4*/ 	.word	0x000004d0


	//   ....[2]....
        /*00b8*/ 	.word	0x00000620


	//   ....[3]....
        /*00bc*/ 	.word	0x000007c0


	//   ....[4]....
        /*00c0*/ 	.word	0x000008c0


	//   ....[5]....
        /*00c4*/ 	.word	0x00000a30


	//   ....[6]....
        /*00c8*/ 	.word	0x00000bd0


	//   ....[7]....
        /*00cc*/ 	.word	0x00001de0


	//   ....[8]....
        /*00d0*/ 	.word	0x00002b30


	//   ....[9]....
        /*00d4*/ 	.word	0x00002d40


	//   ....[10]....
        /*00d8*/ 	.word	0x00002d70


	//   ....[11]....
        /*00dc*/ 	.word	0x000037a0


	//   ....[12]....
        /*00e0*/ 	.word	0x000039d0


	//----- nvinfo : EIATTR_VRC_CTA_INIT_COUNT
	.align		4
.L_43:
        /*00e4*/ 	.byte	0x02, 0x4a
        /*00e6*/ 	.byte	0x80
	.zero		1


	//----- nvinfo : EIATTR_SYSCALL_OFFSETS
	.align		4
        /*00e8*/ 	.byte	0x04, 0x46
        /*00ea*/ 	.short	(.L_45 - .L_44)


	//   ....[0]....
.L_44:
        /*00ec*/ 	.word	0x00005350


	//   ....[1]....
        /*00f0*/ 	.word	0x00005440


	//   ....[2]....
        /*00f4*/ 	.word	0x00005bb0


	//   ....[3]....
        /*00f8*/ 	.word	0x00006830


	//   ....[4]....
        /*00fc*/ 	.word	0x00007480


	//   ....[5]....
        /*0100*/ 	.word	0x000080d0


	//----- nvinfo : EIATTR_MBARRIER_INSTR_OFFSETS
	.align		4
.L_45:
        /*0104*/ 	.byte	0x04, 0x39
        /*0106*/ 	.short	(.L_47 - .L_46)


	//   ....[0]....
.L_46:
        /*0108*/ 	.word	0x000005b0
        /*010c*/ 	.word	0x000000ff
        /*0110*/ 	.word	0x00000000
        /*0114*/ 	.short	0x0100
        /*0116*/ 	.byte	0x05
	.zero		1


	//   ....[1]....
        /*0118*/ 	.word	0x000005c0
        /*011c*/ 	.word	0x000000ff
        /*0120*/ 	.word	0x00000018
        /*0124*/ 	.short	0x0100
        /*0126*/ 	.byte	0x05
	.zero		1


	//   ....[2]....
        /*0128*/ 	.word	0x000005d0
        /*012c*/ 	.word	0x000000ff
        /*0130*/ 	.word	0x00000008
        /*0134*/ 	.short	0x0100
        /*0136*/ 	.byte	0x05
	.zero		1


	//   ....[3]....
        /*0138*/ 	.word	0x000005e0
        /*013c*/ 	.word	0x000000ff
        /*0140*/ 	.word	0x00000020
        /*0144*/ 	.short	0x0100
        /*0146*/ 	.byte	0x05
	.zero		1


	//   ....[4]....
        /*0148*/ 	.word	0x000005f0
        /*014c*/ 	.word	0x000000ff
        /*0150*/ 	.word	0x00000010
        /*0154*/ 	.short	0x0100
        /*0156*/ 	.byte	0x05
	.zero		1


	//   ....[5]....
        /*0158*/ 	.word	0x00000600
        /*015c*/ 	.word	0x000000ff
        /*0160*/ 	.word	0x00000028
        /*0164*/ 	.short	0x0100
        /*0166*/ 	.byte	0x05
	.zero		1


	//   ....[6]....
        /*0168*/ 	.word	0x00000730
        /*016c*/ 	.word	0x000000ff
        /*0170*/ 	.word	0x00000030
        /*0174*/ 	.short	0x0100
        /*0176*/ 	.byte	0x07
	.zero		1


	//   ....[7]....
        /*0178*/ 	.word	0x00000740
        /*017c*/ 	.word	0x000000ff
        /*0180*/ 	.word	0x00000050
        /*0184*/ 	.short	0x0100
        /*0186*/ 	.byte	0x07
	.zero		1


	//   ....[8]....
        /*0188*/ 	.word	0x00000750
        /*018c*/ 	.word	0x000000ff
        /*0190*/ 	.word	0x00000038
        /*0194*/ 	.short	0x0100
        /*0196*/ 	.byte	0x07
	.zero		1


	//   ....[9]....
        /*0198*/ 	.word	0x00000760
        /*019c*/ 	.word	0x000000ff
        /*01a0*/ 	.word	0x00000058
        /*01a4*/ 	.short	0x0100
        /*01a6*/ 	.byte	0x07
	.zero		1


	//   ....[10]....
        /*01a8*/ 	.word	0x00000770
        /*01ac*/ 	.word	0x000000ff
        /*01b0*/ 	.word	0x00000040
        /*01b4*/ 	.short	0x0100
        /*01b6*/ 	.byte	0x07
	.zero		1


	//   ....[11]....
        /*01b8*/ 	.word	0x00000780
        /*01bc*/ 	.word	0x000000ff
        /*01c0*/ 	.word	0x00000060
        /*01c4*/ 	.short	0x0100
        /*01c6*/ 	.byte	0x07
	.zero		1


	//   ....[12]....
        /*01c8*/ 	.word	0x00000790
        /*01cc*/ 	.word	0x000000ff
        /*01d0*/ 	.word	0x00000048
        /*01d4*/ 	.short	0x0100
        /*01d6*/ 	.byte	0x07
	.zero		1


	//   ....[13]....
        /*01d8*/ 	.word	0x000007a0
        /*01dc*/ 	.word	0x000000ff
        /*01e0*/ 	.word	0x00000068
        /*01e4*/ 	.short	0x0100
        /*01e6*/ 	.byte	0x07
	.zero		1


	//   ....[14]....
        /*01e8*/ 	.word	0x00000890
        /*01ec*/ 	.word	0x000000ff
        /*01f0*/ 	.word	0x00000070
        /*01f4*/ 	.short	0x0100
        /*01f6*/ 	.byte	0x05
	.zero		1


	//   ....[15]....
        /*01f8*/ 	.word	0x000008a0
        /*01fc*/ 	.word	0x000000ff
        /*0200*/ 	.word	0x00000078
        /*0204*/ 	.short	0x0100
        /*0206*/ 	.byte	0x05
	.zero		1


	//   ....[16]....
        /*0208*/ 	.word	0x000009e0
        /*020c*/ 	.word	0x000000ff
        /*0210*/ 	.word	0x00000080
        /*0214*/ 	.short	0x0100
        /*0216*/ 	.byte	0x05
	.zero		1


	//   ....[17]....
        /*0218*/ 	.word	0x000009f0
        /*021c*/ 	.word	0x000000ff
        /*0220*/ 	.word	0x00000090
        /*0224*/ 	.short	0x0100
        /*0226*/ 	.byte	0x05
	.zero		1


	//   ....[18]....
        /*0228*/ 	.word	0x00000a00
        /*022c*/ 	.word	0x000000ff
        /*0230*/ 	.word	0x00000088
        /*0234*/ 	.short	0x0100
        /*0236*/ 	.byte	0x05
	.zero		1


	//   ....[19]....
        /*0238*/ 	.word	0x00000a10
        /*023c*/ 	.word	0x000000ff
        /*0240*/ 	.word	0x00000098
        /*0244*/ 	.short	0x0100
        /*0246*/ 	.byte	0x05
	.zero		1


	//   ....[20]....
        /*0248*/ 	.word	0x00000b40
        /*024c*/ 	.word	0x000000ff
        /*0250*/ 	.word	0x000000a0
        /*0254*/ 	.short	0x0100
        /*0256*/ 	.byte	0x07
	.zero		1


	//   ....[21]....
        /*0258*/ 	.word	0x00000b50
        /*025c*/ 	.word	0x000000ff
        /*0260*/ 	.word	0x000000c0
        /*0264*/ 	.short	0x0100
        /*0266*/ 	.byte	0x07
	.zero		1


	//   ....[22]....
        /*0268*/ 	.word	0x00000b60
        /*026c*/ 	.word	0x000000ff
        /*0270*/ 	.word	0x000000a8
        /*0274*/ 	.short	0x0100
        /*0276*/ 	.byte	0x07
	.zero		1


	//   ....[23]....
        /*0278*/ 	.word	0x00000b70
        /*027c*/ 	.word	0x000000ff
        /*0280*/ 	.word	0x000000c8
        /*0284*/ 	.short	0x0100
        /*0286*/ 	.byte	0x07
	.zero		1


	//   ....[24]....
        /*0288*/ 	.word	0x00000b80
        /*028c*/ 	.word	0x000000ff
        /*0290*/ 	.word	0x000000b0
        /*0294*/ 	.short	0x0100
        /*0296*/ 	.byte	0x07
	.zero		1


	//   ....[25]....
        /*0298*/ 	.word	0x00000b90
        /*029c*/ 	.word	0x000000ff
        /*02a0*/ 	.word	0x000000d0
        /*02a4*/ 	.short	0x0100
        /*02a6*/ 	.byte	0x07
	.zero		1


	//   ....[26]....
        /*02a8*/ 	.word	0x00000ba0
        /*02ac*/ 	.word	0x000000ff
        /*02b0*/ 	.word	0x000000b8
        /*02b4*/ 	.short	0x0100
        /*02b6*/ 	.byte	0x07
	.zero		1


	//   ....[27]....
        /*02b8*/ 	.word	0x00000bb0
        /*02bc*/ 	.word	0x000000ff
        /*02c0*/ 	.word	0x000000d8
        /*02c4*/ 	.short	0x0100
        /*02c6*/ 	.byte	0x07
	.zero		1


	//   ....[28]....
        /*02c8*/ 	.word	0x00000ca0
        /*02cc*/ 	.word	0x000000ff
        /*02d0*/ 	.word	0x000000e0
        /*02d4*/ 	.short	0x0100
        /*02d6*/ 	.byte	0x05
	.zero		1


	//   ....[29]....
        /*02d8*/ 	.word	0x00000cb0
        /*02dc*/ 	.word	0x000000ff
        /*02e0*/ 	.word	0x000000f0
        /*02e4*/ 	.short	0x0100
        /*02e6*/ 	.byte	0x05
	.zero		1


	//   ....[30]....
        /*02e8*/ 	.word	0x00000cc0
        /*02ec*/ 	.word	0x000000ff
        /*02f0*/ 	.word	0x000000e8
        /*02f4*/ 	.short	0x0100
        /*02f6*/ 	.byte	0x05
	.zero		1


	//   ....[31]....
        /*02f8*/ 	.word	0x00000cd0
        /*02fc*/ 	.word	0x000000ff
        /*0300*/ 	.word	0x000000f8
        /*0304*/ 	.short	0x0100
        /*0306*/ 	.byte	0x05
	.zero		1


	//   ....[32]....
        /*0308*/ 	.word	0x000015a0
        /*030c*/ 	.word	0x00000002
        /*0310*/ 	.word	0x000000f0
        /*0314*/ 	.short	0x010a
        /*0316*/ 	.byte	0xff
	.zero		1


	//   ....[33]....
        /*0318*/ 	.word	0x000015d0
        /*031c*/ 	.word	0x00000002
        /*0320*/ 	.word	0x000000e0
        /*0324*/ 	.short	0x0101
        /*0326*/ 	.byte	0xff
	.zero		1


	//   ....[34]....
        /*0328*/ 	.word	0x000016a0
        /*032c*/ 	.word	0x000000ff
        /*0330*/ 	.word	0x00000018
        /*0334*/ 	.short	0x010a
        /*0336*/ 	.byte	0x08
	.zero		1


	//   ....[35]....
        /*0338*/ 	.word	0x00001760
        /*033c*/ 	.word	0x000000ff
        /*0340*/ 	.word	0x00000018
        /*0344*/ 	.short	0x010a
        /*0346*/ 	.byte	0x21
	.zero		1


	//   ....[36]....
        /*0348*/ 	.word	0x000018c0
        /*034c*/ 	.word	0x000000ff
        /*0350*/ 	.word	0x00000018
        /*0354*/ 	.short	0x010a
        /*0356*/ 	.byte	0x08
	.zero		1


	//   ....[37]....
        /*0358*/ 	.word	0x00001a50
        /*035c*/ 	.word	0x000000ff
        /*0360*/ 	.word	0x00000078
        /*0364*/ 	.short	0x0101
        /*0366*/ 	.byte	0x04
	.zero		1


	//   ....[38]....
        /*0368*/ 	.word	0x00001a70
        /*036c*/ 	.word	0x000000ff
        /*0370*/ 	.word	0x00000018
        /*0374*/ 	.short	0x010a
        /*0376*/ 	.byte	0x08
	.zero		1


	//   ....[39]....
        /*0378*/ 	.word	0x00001b10
        /*037c*/ 	.word	0x000000ff
        /*0380*/ 	.word	0x00000018
        /*0384*/ 	.short	0x010a
        /*0386*/ 	.byte	0x21
	.zero		1


	//   ....[40]....
        /*0388*/ 	.word	0x00001c70
        /*038c*/ 	.word	0x000000ff
        /*0390*/ 	.word	0x00000018
        /*0394*/ 	.short	0x010a
        /*0396*/ 	.byte	0x08
	.zero		1


	//   ....[41]....
        /*0398*/ 	.word	0x00001e10
        /*039c*/ 	.word	0x00000002
        /*03a0*/ 	.word	0x00000080
        /*03a4*/ 	.short	0x010a
        /*03a6*/ 	.byte	0xff
	.zero		1


	//   ....[42]....
        /*03a8*/ 	.word	0x00001ed0
        /*03ac*/ 	.word	0x00000002
        /*03b0*/ 	.word	0x00000000
        /*03b4*/ 	.short	0x0101
        /*03b6*/ 	.byte	0xff
	.zero		1


	//   ....[43]....
        /*03b8*/ 	.word	0x00002430
        /*03bc*/ 	.word	0x000000ff
        /*03c0*/ 	.word	0x00000000
        /*03c4*/ 	.short	0x010a
        /*03c6*/ 	.byte	0x05
	.zero		1


	//   ....[44]....
        /*03c8*/ 	.word	0x000024c0
        /*03cc*/ 	.word	0x000000ff
        /*03d0*/ 	.word	0x00000000
        /*03d4*/ 	.short	0x010a
        /*03d6*/ 	.byte	0x05
	.zero		1


	//   ....[45]....
        /*03d8*/ 	.word	0x00002560
        /*03dc*/ 	.word	0x00000000
        /*03e0*/ 	.word	0x00000000
        /*03e4*/ 	.short	0x010a
        /*03e6*/ 	.byte	0xff
	.zero		1


	//   ....[46]....
        /*03e8*/ 	.word	0x00002680
        /*03ec*/ 	.word	0x00000000
        /*03f0*/ 	.word	0x000000e0
        /*03f4*/ 	.short	0x010a
        /*03f6*/ 	.byte	0xff
	.zero		1


	//   ....[47]....
        /*03f8*/ 	.word	0x000026f0
        /*03fc*/ 	.word	0x00000000
        /*0400*/ 	.word	0x00000000
        /*0404*/ 	.short	0x0101
        /*0406*/ 	.byte	0xff
	.zero		1


	//   ....[48]....
        /*0408*/ 	.word	0x00002710
        /*040c*/ 	.word	0x000000ff
        /*0410*/ 	.word	0x00000090
        /*0414*/ 	.short	0x010a
        /*0416*/ 	.byte	0x05
	.zero		1


	//   ....[49]....
        /*0418*/ 	.word	0x00002830
        /*041c*/ 	.word	0x00000000
        /*0420*/ 	.word	0x00000080
        /*0424*/ 	.short	0x010a
        /*0426*/ 	.byte	0xff
	.zero		1


	//   ....[50]....
        /*0428*/ 	.word	0x00002930
        /*042c*/ 	.word	0x00000000
        /*0430*/ 	.word	0x00000000
        /*0434*/ 	.short	0x0101
        /*0436*/ 	.byte	0xff
	.zero		1


	//   ....[51]....
        /*0438*/ 	.word	0x000029c0
        /*043c*/ 	.word	0x000000ff
        /*0440*/ 	.word	0x00000090
        /*0444*/ 	.short	0x0106
        /*0446*/ 	.byte	0x05
	.zero		1


	//   ....[52]....
        /*0448*/ 	.word	0x000029e0
        /*044c*/ 	.word	0x000000ff
        /*0450*/ 	.word	0x00000090
        /*0454*/ 	.short	0x010a
        /*0456*/ 	.byte	0x05
	.zero		1


	//   ....[53]....
        /*0458*/ 	.word	0x00002a70
        /*045c*/ 	.word	0x000000ff
        /*0460*/ 	.word	0x00000090
        /*0464*/ 	.short	0x0106
        /*0466*/ 	.byte	0x04
	.zero		1


	//   ....[54]....
        /*0468*/ 	.word	0x00002ab0
        /*046c*/ 	.word	0x00000000
        /*0470*/ 	.word	0x00000090
        /*0474*/ 	.short	0x010a
        /*0476*/ 	.byte	0xff
	.zero		1


	//   ....[55]....
        /*0478*/ 	.word	0x00002ff0
        /*047c*/ 	.word	0x00000000
        /*0480*/ 	.word	0x00000080
        /*0484*/ 	.short	0x010a
        /*0486*/ 	.byte	0xff
	.zero		1


	//   ....[56]....
        /*0488*/ 	.word	0x00003100
        /*048c*/ 	.word	0x00000003
        /*0490*/ 	.word	0x00000000
        /*0494*/ 	.short	0x0101
        /*0496*/ 	.byte	0xff
	.zero		1


	//   ....[57]....
        /*0498*/ 	.word	0x00003110
        /*049c*/ 	.word	0x000000ff
        /*04a0*/ 	.word	0x00000000
        /*04a4*/ 	.short	0x010a
        /*04a6*/ 	.byte	0x06
	.zero		1


	//   ....[58]....
        /*04a8*/ 	.word	0x00003130
        /*04ac*/ 	.word	0x000000ff
        /*04b0*/ 	.word	0x000000c0
        /*04b4*/ 	.short	0x010a
        /*04b6*/ 	.byte	0x07
	.zero		1


	//   ....[59]....
        /*04b8*/ 	.word	0x00003200
        /*04bc*/ 	.word	0x000000ff
        /*04c0*/ 	.word	0x00000000
        /*04c4*/ 	.short	0x010a
        /*04c6*/ 	.byte	0x06
	.zero		1


	//   ....[60]....
        /*04c8*/ 	.word	0x00003330
        /*04cc*/ 	.word	0x000000ff
        /*04d0*/ 	.word	0x00000000
        /*04d4*/ 	.short	0x010a
        /*04d6*/ 	.byte	0x1a
	.zero		1


	//   ....[61]....
        /*04d8*/ 	.word	0x000035d0
        /*04dc*/ 	.word	0x000000ff
        /*04e0*/ 	.word	0x00000000
        /*04e4*/ 	.short	0x010a
        /*04e6*/ 	.byte	0x06
	.zero		1


	//   ....[62]....
        /*04e8*/ 	.word	0x00003660
        /*04ec*/ 	.word	0x000000ff
        /*04f0*/ 	.word	0x00000000
        /*04f4*/ 	.short	0x010a
        /*04f6*/ 	.byte	0x06
	.zero		1


	//   ....[63]....
        /*04f8*/ 	.word	0x000036f0
        /*04fc*/ 	.word	0x000000ff
        /*0500*/ 	.word	0x00000000
        /*0504*/ 	.short	0x010a
        /*0506*/ 	.byte	0x06
	.zero		1


	//   ....[64]....
        /*0508*/ 	.word	0x00003780
        /*050c*/ 	.word	0x000000ff
        /*0510*/ 	.word	0x00000000
        /*0514*/ 	.short	0x010a
        /*0516*/ 	.byte	0x07
	.zero		1


	//   ....[65]....
        /*0518*/ 	.word	0x00003c00
        /*051c*/ 	.word	0x00000000
        /*0520*/ 	.word	0x00000080
        /*0524*/ 	.short	0x010a
        /*0526*/ 	.byte	0xff
	.zero		1


	//   ....[66]....
        /*0528*/ 	.word	0x00003cc0
        /*052c*/ 	.word	0x00000000
        /*0530*/ 	.word	0x00000000
        /*0534*/ 	.short	0x0101
        /*0536*/ 	.byte	0xff
	.zero		1


	//   ....[67]....
        /*0538*/ 	.word	0x00003fe0
        /*053c*/ 	.word	0x000000ff
        /*0540*/ 	.word	0x00000078
        /*0544*/ 	.short	0x010a
        /*0546*/ 	.byte	0x07
	.zero		1


	//   ....[68]....
        /*0548*/ 	.word	0x000041d0
        /*054c*/ 	.word	0x000000ff
        /*0550*/ 	.word	0x00000050
        /*0554*/ 	.short	0x010a
        /*0556*/ 	.byte	0x07
	.zero		1


	//   ....[69]....
        /*0558*/ 	.word	0x00004340
        /*055c*/ 	.word	0x000000ff
        /*0560*/ 	.word	0x00000030
        /*0564*/ 	.short	0x010b
        /*0566*/ 	.byte	0x07
	.zero		1


	//   ....[70]....
        /*0568*/ 	.word	0x00004350
        /*056c*/ 	.word	0x000000ff
        /*0570*/ 	.word	0x00000000
        /*0574*/ 	.short	0x0101
        /*0576*/ 	.byte	0x08
	.zero		1


	//   ....[71]....
        /*0578*/ 	.word	0x00004360
        /*057c*/ 	.word	0x000000ff
        /*0580*/ 	.word	0x00000058
        /*0584*/ 	.short	0x010a
        /*0586*/ 	.byte	0x07
	.zero		1


	//   ....[72]....
        /*0588*/ 	.word	0x000044b0
        /*058c*/ 	.word	0x000000ff
        /*0590*/ 	.word	0x00000038
        /*0594*/ 	.short	0x010b
        /*0596*/ 	.byte	0x07
	.zero		1


	//   ....[73]....
        /*0598*/ 	.word	0x000044c0
        /*059c*/ 	.word	0x000000ff
        /*05a0*/ 	.word	0x00000000
        /*05a4*/ 	.short	0x0101
        /*05a6*/ 	.byte	0x08
	.zero		1


	//   ....[74]....
        /*05a8*/ 	.word	0x000044d0
        /*05ac*/ 	.word	0x000000ff
        /*05b0*/ 	.word	0x00000060
        /*05b4*/ 	.short	0x010a
        /*05b6*/ 	.byte	0x07
	.zero		1


	//   ....[75]....
        /*05b8*/ 	.word	0x00004650
        /*05bc*/ 	.word	0x000000ff
        /*05c0*/ 	.word	0x00000040
        /*05c4*/ 	.short	0x010b
        /*05c6*/ 	.byte	0x07
	.zero		1


	//   ....[76]....
        /*05c8*/ 	.word	0x00004690
        /*05cc*/ 	.word	0x000000ff
        /*05d0*/ 	.word	0x00000000
        /*05d4*/ 	.short	0x0101
        /*05d6*/ 	.byte	0x08
	.zero		1


	//   ....[77]....
        /*05d8*/ 	.word	0x000046d0
        /*05dc*/ 	.word	0x000000ff
        /*05e0*/ 	.word	0x00000068
        /*05e4*/ 	.short	0x010a
        /*05e6*/ 	.byte	0x07
	.zero		1


	//   ....[78]....
        /*05e8*/ 	.word	0x00004910
        /*05ec*/ 	.word	0x000000ff
        /*05f0*/ 	.word	0x00000048
        /*05f4*/ 	.short	0x010b
        /*05f6*/ 	.byte	0x07
	.zero		1


	//   ....[79]....
        /*05f8*/ 	.word	0x00004930
        /*05fc*/ 	.word	0x000000ff
        /*0600*/ 	.word	0x00000000
        /*0604*/ 	.short	0x0101
        /*0606*/ 	.byte	0x0d
	.zero		1


	//   ....[80]....
        /*0608*/ 	.word	0x00004960
        /*060c*/ 	.word	0x000000ff
        /*0610*/ 	.word	0x00000050
        /*0614*/ 	.short	0x010a
        /*0616*/ 	.byte	0x07
	.zero		1


	//   ....[81]....
        /*0618*/ 	.word	0x00004980
        /*061c*/ 	.word	0x000000ff
        /*0620*/ 	.word	0x00000058
        /*0624*/ 	.short	0x010a
        /*0626*/ 	.byte	0x07
	.zero		1


	//   ....[82]....
        /*0628*/ 	.word	0x000049a0
        /*062c*/ 	.word	0x000000ff
        /*0630*/ 	.word	0x00000060
        /*0634*/ 	.short	0x010a
        /*0636*/ 	.byte	0x07
	.zero		1


	//   ....[83]....
        /*0638*/ 	.word	0x000049e0
        /*063c*/ 	.word	0x00000000
        /*0640*/ 	.word	0x00000068
        /*0644*/ 	.short	0x010a
        /*0646*/ 	.byte	0xff
	.zero		1


	//   ....[84]....
        /*0648*/ 	.word	0x00004d10
        /*064c*/ 	.word	0x00000000
        /*0650*/ 	.word	0x00000080
        /*0654*/ 	.short	0x010a
        /*0656*/ 	.byte	0xff
	.zero		1


	//   ....[85]....
        /*0658*/ 	.word	0x00004e20
        /*065c*/ 	.word	0x00000000
        /*0660*/ 	.word	0x00000000
        /*0664*/ 	.short	0x0101
        /*0666*/ 	.byte	0xff
	.zero		1


	//   ....[86]....
        /*0668*/ 	.word	0x00005870
        /*066c*/ 	.word	0x000000ff
        /*0670*/ 	.word	0x00000030
        /*0674*/ 	.short	0x010a
        /*0676*/ 	.byte	0x30
	.zero		1


	//   ....[87]....
        /*0678*/ 	.word	0x000058b0
        /*067c*/ 	.word	0x00000040
        /*0680*/ 	.word	0x000000a0
        /*0684*/ 	.short	0x010a
        /*0686*/ 	.byte	0xff
	.zero		1


	//   ....[88]....
        /*0688*/ 	.word	0x000059a0
        /*068c*/ 	.word	0x000000ff
        /*0690*/ 	.word	0x00000030
        /*0694*/ 	.short	0x010a
        /*0696*/ 	.byte	0x30
	.zero		1


	//   ....[89]....
        /*0698*/ 	.word	0x00005a90
        /*069c*/ 	.word	0x00000040
        /*06a0*/ 	.word	0x000000a0
        /*06a4*/ 	.short	0x010a
        /*06a6*/ 	.byte	0xff
	.zero		1


	//   ....[90]....
        /*06a8*/ 	.word	0x00006560
        /*06ac*/ 	.word	0x00000000
        /*06b0*/ 	.word	0x00000000
        /*06b4*/ 	.short	0x0101
        /*06b6*/ 	.byte	0xff
	.zero		1


	//   ....[91]....
        /*06b8*/ 	.word	0x00006570
        /*06bc*/ 	.word	0x00000002
        /*06c0*/ 	.word	0x00000030
        /*06c4*/ 	.short	0x010a
        /*06c6*/ 	.byte	0xff
	.zero		1


	//   ....[92]....
        /*06c8*/ 	.word	0x00006650
        /*06cc*/ 	.word	0x00000002
        /*06d0*/ 	.word	0x00000030
        /*06d4*/ 	.short	0x010a
        /*06d6*/ 	.byte	0xff
	.zero		1


	//   ....[93]....
        /*06d8*/ 	.word	0x000071b0
        /*06dc*/ 	.word	0x00000048
        /*06e0*/ 	.word	0x00000000
        /*06e4*/ 	.short	0x0101
        /*06e6*/ 	.byte	0xff
	.zero		1


	//   ....[94]....
        /*06e8*/ 	.word	0x000071d0
        /*06ec*/ 	.word	0x00000000
        /*06f0*/ 	.word	0x00000030
        /*06f4*/ 	.short	0x010a
        /*06f6*/ 	.byte	0xff
	.zero		1


	//   ....[95]....
        /*06f8*/ 	.word	0x000072a0
        /*06fc*/ 	.word	0x00000000
        /*0700*/ 	.word	0x00000030
        /*0704*/ 	.short	0x010a
        /*0706*/ 	.byte	0xff
	.zero		1


	//   ....[96]....
        /*0708*/ 	.word	0x00007e00
        /*070c*/ 	.word	0x00000048
        /*0710*/ 	.word	0x00000000
        /*0714*/ 	.short	0x0101
        /*0716*/ 	.byte	0xff
	.zero		1


	//   ....[97]....
        /*0718*/ 	.word	0x00007e20
        /*071c*/ 	.word	0x00000000
        /*0720*/ 	.word	0x00000030
        /*0724*/ 	.short	0x010a
        /*0726*/ 	.byte	0xff
	.zero		1


	//   ....[98]....
        /*0728*/ 	.word	0x00007ef0
        /*072c*/ 	.word	0x00000000
        /*0730*/ 	.word	0x00000030
        /*0734*/ 	.short	0x010a
        /*0736*/ 	.byte	0xff
	.zero		1


	//   ....[99]....
        /*0738*/ 	.word	0x00008230
        /*073c*/ 	.word	0x000000ff
        /*0740*/ 	.word	0x00000000
        /*0744*/ 	.short	0x0101
        /*0746*/ 	.byte	0x05
	.zero		1


	//   ....[100]....
        /*0748*/ 	.word	0x00008ab0
        /*074c*/ 	.word	0x00000000
        /*0750*/ 	.word	0x00000000
        /*0754*/ 	.short	0x0101
        /*0756*/ 	.byte	0xff
	.zero		1


	//   ....[101]....
        /*0758*/ 	.word	0x00008d20
        /*075c*/ 	.word	0x000000ff
        /*0760*/ 	.word	0x00000000
        /*0764*/ 	.short	0x0101
        /*0766*/ 	.byte	0x04
	.zero		1


	//   ....[102]....
        /*0768*/ 	.word	0x00008d40
        /*076c*/ 	.word	0x00000002
        /*0770*/ 	.word	0x000000f0
        /*0774*/ 	.short	0x010a
        /*0776*/ 	.byte	0xff
	.zero		1


	//   ....[103]....
        /*0778*/ 	.word	0x00008da0
        /*077c*/ 	.word	0x00000002
        /*0780*/ 	.word	0x00000018
        /*0784*/ 	.short	0x010a
        /*0786*/ 	.byte	0xff
	.zero		1


	//   ....[104]....
        /*0788*/ 	.word	0x00008e00
        /*078c*/ 	.word	0x00000002
        /*0790*/ 	.word	0x00000018
        /*0794*/ 	.short	0x010a
        /*0796*/ 	.byte	0xff
	.zero		1


	//   ....[105]....
        /*0798*/ 	.word	0x00008e50
        /*079c*/ 	.word	0x00000002
        /*07a0*/ 	.word	0x00000080
        /*07a4*/ 	.short	0x010a
        /*07a6*/ 	.byte	0xff
	.zero		1


	//   ....[106]....
        /*07a8*/ 	.word	0x00008eb0
        /*07ac*/ 	.word	0x00000000
        /*07b0*/ 	.word	0x00000000
        /*07b4*/ 	.short	0x010a
        /*07b6*/ 	.byte	0xff
	.zero		1


	//   ....[107]....
        /*07b8*/ 	.word	0x00008f10
        /*07bc*/ 	.word	0x00000000
        /*07c0*/ 	.word	0x00000000
        /*07c4*/ 	.short	0x010a
        /*07c6*/ 	.byte	0xff
	.zero		1


	//   ....[108]....
        /*07c8*/ 	.word	0x00008f60
        /*07cc*/ 	.word	0x00000000
        /*07d0*/ 	.word	0x000000e0
        /*07d4*/ 	.short	0x010a
        /*07d6*/ 	.byte	0xff
	.zero		1


	//   ....[109]....
        /*07d8*/ 	.word	0x00008fc0
        /*07dc*/ 	.word	0x00000000
        /*07e0*/ 	.word	0x00000090
        /*07e4*/ 	.short	0x010a
        /*07e6*/ 	.byte	0xff
	.zero		1


	//   ....[110]....
        /*07e8*/ 	.word	0x00009010
        /*07ec*/ 	.word	0x00000000
        /*07f0*/ 	.word	0x00000080
        /*07f4*/ 	.short	0x010a
        /*07f6*/ 	.byte	0xff
	.zero		1


	//   ....[111]....
        /*07f8*/ 	.word	0x00009070
        /*07fc*/ 	.word	0x00000000
        /*0800*/ 	.word	0x00000090
        /*0804*/ 	.short	0x010a
        /*0806*/ 	.byte	0xff
	.zero		1


	//   ....[112]....
        /*0808*/ 	.word	0x000090c0
        /*080c*/ 	.word	0x00000000
        /*0810*/ 	.word	0x00000080
        /*0814*/ 	.short	0x010a
        /*0816*/ 	.byte	0xff
	.zero		1


	//   ....[113]....
        /*0818*/ 	.word	0x00009120
        /*081c*/ 	.word	0x00000002
        /*0820*/ 	.word	0x000000c0
        /*0824*/ 	.short	0x010a
        /*0826*/ 	.byte	0xff
	.zero		1


	//   ....[114]....
        /*0828*/ 	.word	0x00009180
        /*082c*/ 	.word	0x00000000
        /*0830*/ 	.word	0x00000000
        /*0834*/ 	.short	0x010a
        /*0836*/ 	.byte	0xff
	.zero		1


	//   ....[115]....
        /*0838*/ 	.word	0x000091e0
        /*083c*/ 	.word	0x00000000
        /*0840*/ 	.word	0x00000000
        /*0844*/ 	.short	0x010a
        /*0846*/ 	.byte	0xff
	.zero		1


	//   ....[116]....
        /*0848*/ 	.word	0x00009240
        /*084c*/ 	.word	0x00000000
        /*0850*/ 	.word	0x00000000
        /*0854*/ 	.short	0x010a
        /*0856*/ 	.byte	0xff
	.zero		1


	//   ....[117]....
        /*0858*/ 	.word	0x000092a0
        /*085c*/ 	.word	0x00000000
        /*0860*/ 	.word	0x00000000
        /*0864*/ 	.short	0x010a
        /*0866*/ 	.byte	0xff
	.zero		1


	//   ....[118]....
        /*0868*/ 	.word	0x00009300
        /*086c*/ 	.word	0x00000000
        /*0870*/ 	.word	0x00000000
        /*0874*/ 	.short	0x010a
        /*0876*/ 	.byte	0xff
	.zero		1


	//   ....[119]....
        /*0878*/ 	.word	0x00009350
        /*087c*/ 	.word	0x00000000
        /*0880*/ 	.word	0x00000080
        /*0884*/ 	.short	0x010a
        /*0886*/ 	.byte	0xff
	.zero		1


	//   ....[120]....
        /*0888*/ 	.word	0x000093b0
        /*088c*/ 	.word	0x00000000
        /*0890*/ 	.word	0x00000078
        /*0894*/ 	.short	0x010a
        /*0896*/ 	.byte	0xff
	.zero		1


	//   ....[121]....
        /*0898*/ 	.word	0x00009410
        /*089c*/ 	.word	0x00000000
        /*08a0*/ 	.word	0x00000050
        /*08a4*/ 	.short	0x010a
        /*08a6*/ 	.byte	0xff
	.zero		1


	//   ....[122]....
        /*08a8*/ 	.word	0x00009470
        /*08ac*/ 	.word	0x00000000
        /*08b0*/ 	.word	0x00000058
        /*08b4*/ 	.short	0x010a
        /*08b6*/ 	.byte	0xff
	.zero		1


	//   ....[123]....
        /*08b8*/ 	.word	0x000094d0
        /*08bc*/ 	.word	0x00000000
        /*08c0*/ 	.word	0x00000060
        /*08c4*/ 	.short	0x010a
        /*08c6*/ 	.byte	0xff
	.zero		1


	//   ....[124]....
        /*08c8*/ 	.word	0x00009530
        /*08cc*/ 	.word	0x00000000
        /*08d0*/ 	.word	0x00000068
        /*08d4*/ 	.short	0x010a
        /*08d6*/ 	.byte	0xff
	.zero		1


	//   ....[125]....
        /*08d8*/ 	.word	0x00009590
        /*08dc*/ 	.word	0x00000000
        /*08e0*/ 	.word	0x00000050
        /*08e4*/ 	.short	0x010a
        /*08e6*/ 	.byte	0xff
	.zero		1


	//   ....[126]....
        /*08e8*/ 	.word	0x000095f0
        /*08ec*/ 	.word	0x00000000
        /*08f0*/ 	.word	0x00000058
        /*08f4*/ 	.short	0x010a
        /*08f6*/ 	.byte	0xff
	.zero		1


	//   ....[127]....
        /*08f8*/ 	.word	0x00009650
        /*08fc*/ 	.word	0x00000000
        /*0900*/ 	.word	0x00000060
        /*0904*/ 	.short	0x010a
        /*0906*/ 	.byte	0xff
	.zero		1


	//   ....[128]....
        /*0908*/ 	.word	0x000096a0
        /*090c*/ 	.word	0x00000000
        /*0910*/ 	.word	0x00000080
        /*0914*/ 	.short	0x010a
        /*0916*/ 	.byte	0xff
	.zero		1


	//   ....[129]....
        /*0918*/ 	.word	0x00009700
        /*091c*/ 	.word	0x00000002
        /*0920*/ 	.word	0x00000030
        /*0924*/ 	.short	0x010a
        /*0926*/ 	.byte	0xff
	.zero		1


	//   ....[130]....
        /*0928*/ 	.word	0x00009750
        /*092c*/ 	.word	0x00000040
        /*0930*/ 	.word	0x000000a0
        /*0934*/ 	.short	0x010a
        /*0936*/ 	.byte	0xff
	.zero		1


	//   ....[131]....
        /*0938*/ 	.word	0x000097a0
        /*093c*/ 	.word	0x00000002
        /*0940*/ 	.word	0x00000030
        /*0944*/ 	.short	0x010a
        /*0946*/ 	.byte	0xff
	.zero		1


	//   ....[132]....
        /*0948*/ 	.word	0x000097f0
        /*094c*/ 	.word	0x00000000
        /*0950*/ 	.word	0x00000030
        /*0954*/ 	.short	0x010a
        /*0956*/ 	.byte	0xff
	.zero		1


	//   ....[133]....
        /*0958*/ 	.word	0x00009840
        /*095c*/ 	.word	0x00000000
        /*0960*/ 	.word	0x00000030
        /*0964*/ 	.short	0x010a
        /*0966*/ 	.byte	0xff
	.zero		1


	//----- nvinfo : EIATTR_NUM_MBARRIERS
	.align		4
.L_47:
        /*0968*/ 	.byte	0x03, 0x38
        /*096a*/ 	.short	0x0020


	//----- nvinfo : EIATTR_EXIT_INSTR_OFFSETS
	.align		4
        /*096c*/ 	.byte	0x04, 0x1c
        /*096e*/ 	.short	(.L_49 - .L_48)


	//   ....[0]....
.L_48:
        /*0970*/ 	.word	0x00002590


	//   ....[1]....
        /*0974*/ 	.word	0x00002a80


	//   ....[2]....
        /*0978*/ 	.word	0x00002ae0


	//   ....[3]....
        /*097c*/ 	.word	0x000039e0


	//   ....[4]....
        /*0980*/ 	.word	0x00004a10


	//   ....[5]....
        /*0984*/ 	.word	0x00004a50


	//   ....[6]....
        /*0988*/ 	.word	0x00008c10


	//   ....[7]....
        /*098c*/ 	.word	0x00008c90


	//   ....[8]....
        /*0990*/ 	.word	0x00008cc0


	//   ....[9]....
        /*0994*/ 	.word	0x00008d30


	//----- nvinfo : EIATTR_MAX_THREADS
	.align		4
.L_49:
        /*0998*/ 	.byte	0x04, 0x05
        /*099a*/ 	.short	(.L_51 - .L_50)
.L_50:
        /*099c*/ 	.word	0x00000100
        /*09a0*/ 	.word	0x00000001
        /*09a4*/ 	.word	0x00000001


	//----- nvinfo : EIATTR_CRS_STACK_SIZE
	.align		4
.L_51:
        /*09a8*/ 	.byte	0x04, 0x1e
        /*09aa*/ 	.short	(.L_53 - .L_52)
.L_52:
        /*09ac*/ 	.word	0x00000000


	//----- nvinfo : EIATTR_CBANK_PARAM_SIZE
	.align		4
.L_53:
        /*09b0*/ 	.byte	0x03, 0x19
        /*09b2*/ 	.short	0x0800


	//----- nvinfo : EIATTR_PARAM_CBANK
	.align		4
        /*09b4*/ 	.byte	0x04, 0x0a
        /*09b6*/ 	.short	(.L_55 - .L_54)
	.align		4
.L_54:
        /*09b8*/ 	.word	index@(.nv.constant0._ZN7cutlass13device_kernelINS_4gemm6kernel13GemmUniversalIN4cute5tupleIJiiiiEEENS1_10collective13CollectiveMmaINS1_35MainloopSm100TmaUmmaWarpSpecializedILi3ELi2ELi4ENS5_IJNS4_1CILi1EEESB_SB_EEEEENS5_IJNSA_ILi128EEESE_NSA_ILi64EEEEEENS_6half_tENS5_IJSB_llEEESH_SI_NS4_8TiledMMAINS4_8MMA_AtomIJNS4_20SM100_MMA_F16BF16_SSISH_SH_fLi128ELi128ELNS4_4UMMA5MajorE1ELSN_1ELNSM_7ScaleInE0ELSO_0EEEEEENS4_6LayoutISC_NS5_IJNSA_ILi0EEESS_SS_EEEEENS5_IJNS4_10UnderscoreESV_SV_EEEEENS4_13SM90_TMA_LOADENS4_14ComposedLayoutINS4_7SwizzleILi3ELi4ELi3EEENS4_18smem_ptr_flag_bitsILi16EEENSR_INS5_IJSF_NSA_ILi8EEEEEENS5_IJSB_SF_EEEEEEEvNS4_8identityESY_S18_vS19_EENS_8epilogue10collective18CollectiveEpilogueINS1B_23Sm100TmaWarpSpecializedILi4ELi2ELi32ELb1ELb0EEEJSG_NS5_IJNSR_ISE_SB_EENSR_INSA_ILi32EEESB_EEEEESH_NS5_IJlSB_lEEESH_S1K_NS1B_6fusion15FusionCallbacksIS1F_NS1L_17LinearCombinationISH_fSH_fLNS_15FloatRoundStyleE2EEESG_S1J_JEEENS4_5SM1004TMEM4LOAD26SM100_TMEM_LOAD_32dp32b32xESY_NSZ_INS10_ILi2ELi4ELi3EEES13_NSR_INS5_IJS14_S1H_EEENS5_IJS1H_SB_EEEEEEENS4_39AutoVectorizingCopyWithAssumedAlignmentILi128EEENS4_14SM90_TMA_STOREES1Z_S21_S21_EEEvvEEEEvNT_6ParamsE)
        /*09bc*/ 	.short	0x0380
        /*09be*/ 	.short	0x0800


	//----- nvinfo : EIATTR_SW_WAR
	.align		4
.L_55:
        /*09c0*/ 	.byte	0x04, 0x36
        /*09c2*/ 	.short	(.L_57 - .L_56)
.L_56:
        /*09c4*/ 	.word	0x00000008
.L_57:


//--------------------- .nv.callgraph             --------------------------
	.section	.nv.callgraph,"",@"SHT_CUDA_CALLGRAPH"
	.align	4
	.sectionentsize	8
	.align		4
        /*0000*/ 	.word	0x00000000
	.align		4
        /*0004*/ 	.word	0xffffffff
	.align		4
        /*0008*/ 	.word	index@(_ZN7cutlass13device_kernelINS_4gemm6kernel13GemmUniversalIN4cute5tupleIJiiiiEEENS1_10collective13CollectiveMmaINS1_35MainloopSm100TmaUmmaWarpSpecializedILi3ELi2ELi4ENS5_IJNS4_1CILi1EEESB_SB_EEEEENS5_IJNSA_ILi128EEESE_NSA_ILi64EEEEEENS_6half_tENS5_IJSB_llEEESH_SI_NS4_8TiledMMAINS4_8MMA_AtomIJNS4_20SM100_MMA_F16BF16_SSISH_SH_fLi128ELi128ELNS4_4UMMA5MajorE1ELSN_1ELNSM_7ScaleInE0ELSO_0EEEEEENS4_6LayoutISC_NS5_IJNSA_ILi0EEESS_SS_EEEEENS5_IJNS4_10UnderscoreESV_SV_EEEEENS4_13SM90_TMA_LOADENS4_14ComposedLayoutINS4_7SwizzleILi3ELi4ELi3EEENS4_18smem_ptr_flag_bitsILi16EEENSR_INS5_IJSF_NSA_ILi8EEEEEENS5_IJSB_SF_EEEEEEEvNS4_8identityESY_S18_vS19_EENS_8epilogue10collective18CollectiveEpilogueINS1B_23Sm100TmaWarpSpecializedILi4ELi2ELi32ELb1ELb0EEEJSG_NS5_IJNSR_ISE_SB_EENSR_INSA_ILi32EEESB_EEEEESH_NS5_IJlSB_lEEESH_S1K_NS1B_6fusion15FusionCallbacksIS1F_NS1L_17LinearCombinationISH_fSH_fLNS_15FloatRoundStyleE2EEESG_S1J_JEEENS4_5SM1004TMEM4LOAD26SM100_TMEM_LOAD_32dp32b32xESY_NSZ_INS10_ILi2ELi4ELi3EEES13_NSR_INS5_IJS14_S1H_EEENS5_IJS1H_SB_EEEEEEENS4_39AutoVectorizingCopyWithAssumedAlignmentILi128EEENS4_14SM90_TMA_STOREES1Z_S21_S21_EEEvvEEEEvNT_6ParamsE)
	.align		4
        /*000c*/ 	.word	index@(__assertfail)
	.align		4
        /*0010*/ 	.word	0x00000000
	.align		4
        /*0014*/ 	.word	0xfffffffe
	.align		4
        /*0018*/ 	.word	0x00000000
	.align		4
        /*001c*/ 	.word	0xfffffffd
	.align		4
        /*0020*/ 	.word	0x00000000
	.align		4
        /*0024*/ 	.word	0xfffffffc


//--------------------- .nv.constant4             --------------------------
	.section	.nv.constant4,"a",@progbits
	.align	8
	.align		8
.nv.constant4:
        /*0000*/ 	.dword	__assertfail
	.align		8
        /*0008*/ 	.dword	__unnamed_1
	.align		8
        /*0010*/ 	.dword	__unnamed_2
	.align		8
        /*0018*/ 	.dword	_ZN40_INTERNAL_a5ec4bb4_4_k_cu_caedc3b5_238404cuda3std3__45__cpo5beginE
	.align		8
        /*0020*/ 	.dword	_ZN40_INTERNAL_a5ec4bb4_4_k_cu_caedc3b5_238404cuda3std3__45__cpo3endE
	.align		8
        /*0028*/ 	.dword	_ZN40_INTERNAL_a5ec4bb4_4_k_cu_caedc3b5_238404cuda3std3__45__cpo6cbeginE
	.align		8
        /*0030*/ 	.dword	_ZN40_INTERNAL_a5ec4bb4_4_k_cu_caedc3b5_238404cuda3std3__45__cpo4cendE
	.align		8
        /*0038*/ 	.dword	_ZN40_INTERNAL_a5ec4bb4_4_k_cu_caedc3b5_238404cuda3std3__442_GLOBAL__N__a5ec4bb4_4_k_cu_caedc3b5_238406ignoreE
	.align		8
        /*0040*/ 	.dword	_ZN40_INTERNAL_a5ec4bb4_4_k_cu_caedc3b5_238404cuda3std3__419piecewise_constructE
	.align		8
        /*0048*/ 	.dword	_ZN40_INTERNAL_a5ec4bb4_4_k_cu_caedc3b5_238404cuda3std3__48in_placeE
	.align		8
        /*0050*/ 	.dword	_ZN40_INTERNAL_a5ec4bb4_4_k_cu_caedc3b5_238404cuda3std6ranges3__45__cpo4swapE
	.align		8
        /*0058*/ 	.dword	_ZN40_INTERNAL_a5ec4bb4_4_k_cu_caedc3b5_238404cuda3std6ranges3__45__cpo9iter_moveE
	.align		8
        /*0060*/ 	.dword	_ZN40_INTERNAL_a5ec4bb4_4_k_cu_caedc3b5_238404cute7productE
	.align		8
        /*0068*/ 	.dword	_ZN40_INTERNAL_a5ec4bb4_4_k_cu_caedc3b5_238404cute1_E
	.align		8
        /*0070*/ 	.dword	$str$25
	.align		8
        /*0078*/ 	.dword	$str$26
	.align		8
        /*0080*/ 	.dword	$str$27
	.align		8
        /*0088*/ 	.dword	$str$28


//--------------------- .text._ZN7cutlass13device_kernelINS_4gemm6kernel13GemmUniversalIN4cute5tupleIJiiiiEEENS1_10collective13CollectiveMmaINS1_35MainloopSm100TmaUmmaWarpSpecializedILi3ELi2ELi4ENS5_IJNS4_1CILi1EEESB_SB_EEEEENS5_IJNSA_ILi128EEESE_NSA_ILi64EEEEEENS_6half_tENS5_IJSB_llEEESH_SI_NS4_8TiledMMAINS4_8MMA_AtomIJNS4_20SM100_MMA_F16BF16_SSISH_SH_fLi128ELi128ELNS4_4UMMA5MajorE1ELSN_1ELNSM_7ScaleInE0ELSO_0EEEEEENS4_6LayoutISC_NS5_IJNSA_ILi0EEESS_SS_EEEEENS5_IJNS4_10UnderscoreESV_SV_EEEEENS4_13SM90_TMA_LOADENS4_14ComposedLayoutINS4_7SwizzleILi3ELi4ELi3EEENS4_18smem_ptr_flag_bitsILi16EEENSR_INS5_IJSF_NSA_ILi8EEEEEENS5_IJSB_SF_EEEEEEEvNS4_8identityESY_S18_vS19_EENS_8epilogue10collective18CollectiveEpilogueINS1B_23Sm100TmaWarpSpecializedILi4ELi2ELi32ELb1ELb0EEEJSG_NS5_IJNSR_ISE_SB_EENSR_INSA_ILi32EEESB_EEEEESH_NS5_IJlSB_lEEESH_S1K_NS1B_6fusion15FusionCallbacksIS1F_NS1L_17LinearCombinationISH_fSH_fLNS_15FloatRoundStyleE2EEESG_S1J_JEEENS4_5SM1004TMEM4LOAD26SM100_TMEM_LOAD_32dp32b32xESY_NSZ_INS10_ILi2ELi4ELi3EEES13_NSR_INS5_IJS14_S1H_EEENS5_IJS1H_SB_EEEEEEENS4_39AutoVectorizingCopyWithAssumedAlignmentILi128EEENS4_14SM90_TMA_STOREES1Z_S21_S21_EEEvvEEEEvNT_6ParamsE --------------------------
	.section	.text._ZN7cutlass13device_kernelINS_4gemm6kernel13GemmUniversalIN4cute5tupleIJiiiiEEENS1_10collective13CollectiveMmaINS1_35MainloopSm100TmaUmmaWarpSpecializedILi3ELi2ELi4ENS5_IJNS4_1CILi1EEESB_SB_EEEEENS5_IJNSA_ILi128EEESE_NSA_ILi64EEEEEENS_6half_tENS5_IJSB_llEEESH_SI_NS4_8TiledMMAINS4_8MMA_AtomIJNS4_20SM100_MMA_F16BF16_SSISH_SH_fLi128ELi128ELNS4_4UMMA5MajorE1ELSN_1ELNSM_7ScaleInE0ELSO_0EEEEEENS4_6LayoutISC_NS5_IJNSA_ILi0EEESS_SS_EEEEENS5_IJNS4_10UnderscoreESV_SV_EEEEENS4_13SM90_TMA_LOADENS4_14ComposedLayoutINS4_7SwizzleILi3ELi4ELi3EEENS4_18smem_ptr_flag_bitsILi16EEENSR_INS5_IJSF_NSA_ILi8EEEEEENS5_IJSB_SF_EEEEEEEvNS4_8identityESY_S18_vS19_EENS_8epilogue10collective18CollectiveEpilogueINS1B_23Sm100TmaWarpSpecializedILi4ELi2ELi32ELb1ELb0EEEJSG_NS5_IJNSR_ISE_SB_EENSR_INSA_ILi32EEESB_EEEEESH_NS5_IJlSB_lEEESH_S1K_NS1B_6fusion15FusionCallbacksIS1F_NS1L_17LinearCombinationISH_fSH_fLNS_15FloatRoundStyleE2EEESG_S1J_JEEENS4_5SM1004TMEM4LOAD26SM100_TMEM_LOAD_32dp32b32xESY_NSZ_INS10_ILi2ELi4ELi3EEES13_NSR_INS5_IJS14_S1H_EEENS5_IJS1H_SB_EEEEEEENS4_39AutoVectorizingCopyWithAssumedAlignmentILi128EEENS4_14SM90_TMA_STOREES1Z_S21_S21_EEEvvEEEEvNT_6ParamsE,"ax",@progbits
	.align	128
.text._ZN7cutlass13device_kernelINS_4gemm6kernel13GemmUniversalIN4cute5tupleIJiiiiEEENS1_10collective13CollectiveMmaINS1_35MainloopSm100TmaUmmaWarpSpecializedILi3ELi2ELi4ENS5_IJNS4_1CILi1EEESB_SB_EEEEENS5_IJNSA_ILi128EEESE_NSA_ILi64EEEEEENS_6half_tENS5_IJSB_llEEESH_SI_NS4_8TiledMMAINS4_8MMA_AtomIJNS4_20SM100_MMA_F16BF16_SSISH_SH_fLi128ELi128ELNS4_4UMMA5MajorE1ELSN_1ELNSM_7ScaleInE0ELSO_0EEEEEENS4_6LayoutISC_NS5_IJNSA_ILi0EEESS_SS_EEEEENS5_IJNS4_10UnderscoreESV_SV_EEEEENS4_13SM90_TMA_LOADENS4_14ComposedLayoutINS4_7SwizzleILi3ELi4ELi3EEENS4_18smem_ptr_flag_bitsILi16EEENSR_INS5_IJSF_NSA_ILi8EEEEEENS5_IJSB_SF_EEEEEEEvNS4_8identityESY_S18_vS19_EENS_8epilogue10collective18CollectiveEpilogueINS1B_23Sm100TmaWarpSpecializedILi4ELi2ELi32ELb1ELb0EEEJSG_NS5_IJNSR_ISE_SB_EENSR_INSA_ILi32EEESB_EEEEESH_NS5_IJlSB_lEEESH_S1K_NS1B_6fusion15FusionCallbacksIS1F_NS1L_17LinearCombinationISH_fSH_fLNS_15FloatRoundStyleE2EEESG_S1J_JEEENS4_5SM1004TMEM4LOAD26SM100_TMEM_LOAD_32dp32b32xESY_NSZ_INS10_ILi2ELi4ELi3EEES13_NSR_INS5_IJS14_S1H_EEENS5_IJS1H_SB_EEEEEEENS4_39AutoVectorizingCopyWithAssumedAlignmentILi128EEENS4_14SM90_TMA_STOREES1Z_S21_S21_EEEvvEEEEvNT_6ParamsE:
        .type           _ZN7cutlass13device_kernelINS_4gemm6kernel13GemmUniversalIN4cute5tupleIJiiiiEEENS1_10collective13CollectiveMmaINS1_35MainloopSm100TmaUmmaWarpSpecializedILi3ELi2ELi4ENS5_IJNS4_1CILi1EEESB_SB_EEEEENS5_IJNSA_ILi128EEESE_NSA_ILi64EEEEEENS_6half_tENS5_IJSB_llEEESH_SI_NS4_8TiledMMAINS4_8MMA_AtomIJNS4_20SM100_MMA_F16BF16_SSISH_SH_fLi128ELi128ELNS4_4UMMA5MajorE1ELSN_1ELNSM_7ScaleInE0ELSO_0EEEEEENS4_6LayoutISC_NS5_IJNSA_ILi0EEESS_SS_EEEEENS5_IJNS4_10UnderscoreESV_SV_EEEEENS4_13SM90_TMA_LOADENS4_14ComposedLayoutINS4_7SwizzleILi3ELi4ELi3EEENS4_18smem_ptr_flag_bitsILi16EEENSR_INS5_IJSF_NSA_ILi8EEEEEENS5_IJSB_SF_EEEEEEEvNS4_8identityESY_S18_vS19_EENS_8epilogue10collective18CollectiveEpilogueINS1B_23Sm100TmaWarpSpecializedILi4ELi2ELi32ELb1ELb0EEEJSG_NS5_IJNSR_ISE_SB_EENSR_INSA_ILi32EEESB_EEEEESH_NS5_IJlSB_lEEESH_S1K_NS1B_6fusion15FusionCallbacksIS1F_NS1L_17LinearCombinationISH_fSH_fLNS_15FloatRoundStyleE2EEESG_S1J_JEEENS4_5SM1004TMEM4LOAD26SM100_TMEM_LOAD_32dp32b32xESY_NSZ_INS10_ILi2ELi4ELi3EEES13_NSR_INS5_IJS14_S1H_EEENS5_IJS1H_SB_EEEEEEENS4_39AutoVectorizingCopyWithAssumedAlignmentILi128EEENS4_14SM90_TMA_STOREES1Z_S21_S21_EEEvvEEEEvNT_6ParamsE,@function
        .size           _ZN7cutlass13device_kernelINS_4gemm6kernel13GemmUniversalIN4cute5tupleIJiiiiEEENS1_10collective13CollectiveMmaINS1_35MainloopSm100TmaUmmaWarpSpecializedILi3ELi2ELi4ENS5_IJNS4_1CILi1EEESB_SB_EEEEENS5_IJNSA_ILi128EEESE_NSA_ILi64EEEEEENS_6half_tENS5_IJSB_llEEESH_SI_NS4_8TiledMMAINS4_8MMA_AtomIJNS4_20SM100_MMA_F16BF16_SSISH_SH_fLi128ELi128ELNS4_4UMMA5MajorE1ELSN_1ELNSM_7ScaleInE0ELSO_0EEEEEENS4_6LayoutISC_NS5_IJNSA_ILi0EEESS_SS_EEEEENS5_IJNS4_10UnderscoreESV_SV_EEEEENS4_13SM90_TMA_LOADENS4_14ComposedLayoutINS4_7SwizzleILi3ELi4ELi3EEENS4_18smem_ptr_flag_bitsILi16EEENSR_INS5_IJSF_NSA_ILi8EEEEEENS5_IJSB_SF_EEEEEEEvNS4_8identityESY_S18_vS19_EENS_8epilogue10collective18CollectiveEpilogueINS1B_23Sm100TmaWarpSpecializedILi4ELi2ELi32ELb1ELb0EEEJSG_NS5_IJNSR_ISE_SB_EENSR_INSA_ILi32EEESB_EEEEESH_NS5_IJlSB_lEEESH_S1K_NS1B_6fusion15FusionCallbacksIS1F_NS1L_17LinearCombinationISH_fSH_fLNS_15FloatRoundStyleE2EEESG_S1J_JEEENS4_5SM1004TMEM4LOAD26SM100_TMEM_LOAD_32dp32b32xESY_NSZ_INS10_ILi2ELi4ELi3EEES13_NSR_INS5_IJS14_S1H_EEENS5_IJS1H_SB_EEEEEEENS4_39AutoVectorizingCopyWithAssumedAlignmentILi128EEENS4_14SM90_TMA_STOREES1Z_S21_S21_EEEvvEEEEvNT_6ParamsE,(.L_x_173 - _ZN7cutlass13device_kernelINS_4gemm6kernel13GemmUniversalIN4cute5tupleIJiiiiEEENS1_10collective13CollectiveMmaINS1_35MainloopSm100TmaUmmaWarpSpecializedILi3ELi2ELi4ENS5_IJNS4_1CILi1EEESB_SB_EEEEENS5_IJNSA_ILi128EEESE_NSA_ILi64EEEEEENS_6half_tENS5_IJSB_llEEESH_SI_NS4_8TiledMMAINS4_8MMA_AtomIJNS4_20SM100_MMA_F16BF16_SSISH_SH_fLi128ELi128ELNS4_4UMMA5MajorE1ELSN_1ELNSM_7ScaleInE0ELSO_0EEEEEENS4_6LayoutISC_NS5_IJNSA_ILi0EEESS_SS_EEEEENS5_IJNS4_10UnderscoreESV_SV_EEEEENS4_13SM90_TMA_LOADENS4_14ComposedLayoutINS4_7SwizzleILi3ELi4ELi3EEENS4_18smem_ptr_flag_bitsILi16EEENSR_INS5_IJSF_NSA_ILi8EEEEEENS5_IJSB_SF_EEEEEEEvNS4_8identityESY_S18_vS19_EENS_8epilogue10collective18CollectiveEpilogueINS1B_23Sm100TmaWarpSpecializedILi4ELi2ELi32ELb1ELb0EEEJSG_NS5_IJNSR_ISE_SB_EENSR_INSA_ILi32EEESB_EEEEESH_NS5_IJlSB_lEEESH_S1K_NS1B_6fusion15FusionCallbacksIS1F_NS1L_17LinearCombinationISH_fSH_fLNS_15FloatRoundStyleE2EEESG_S1J_JEEENS4_5SM1004TMEM4LOAD26SM100_TMEM_LOAD_32dp32b32xESY_NSZ_INS10_ILi2ELi4ELi3EEES13_NSR_INS5_IJS14_S1H_EEENS5_IJS1H_SB_EEEEEEENS4_39AutoVectorizingCopyWithAssumedAlignmentILi128EEENS4_14SM90_TMA_STOREES1Z_S21_S21_EEEvvEEEEvNT_6ParamsE)
        .other          _ZN7cutlass13device_kernelINS_4gemm6kernel13GemmUniversalIN4cute5tupleIJiiiiEEENS1_10collective13CollectiveMmaINS1_35MainloopSm100TmaUmmaWarpSpecializedILi3ELi2ELi4ENS5_IJNS4_1CILi1EEESB_SB_EEEEENS5_IJNSA_ILi128EEESE_NSA_ILi64EEEEEENS_6half_tENS5_IJSB_llEEESH_SI_NS4_8TiledMMAINS4_8MMA_AtomIJNS4_20SM100_MMA_F16BF16_SSISH_SH_fLi128ELi128ELNS4_4UMMA5MajorE1ELSN_1ELNSM_7ScaleInE0ELSO_0EEEEEENS4_6LayoutISC_NS5_IJNSA_ILi0EEESS_SS_EEEEENS5_IJNS4_10UnderscoreESV_SV_EEEEENS4_13SM90_TMA_LOADENS4_14ComposedLayoutINS4_7SwizzleILi3ELi4ELi3EEENS4_18smem_ptr_flag_bitsILi16EEENSR_INS5_IJSF_NSA_ILi8EEEEEENS5_IJSB_SF_EEEEEEEvNS4_8identityESY_S18_vS19_EENS_8epilogue10collective18CollectiveEpilogueINS1B_23Sm100TmaWarpSpecializedILi4ELi2ELi32ELb1ELb0EEEJSG_NS5_IJNSR_ISE_SB_EENSR_INSA_ILi32EEESB_EEEEESH_NS5_IJlSB_lEEESH_S1K_NS1B_6fusion15FusionCallbacksIS1F_NS1L_17LinearCombinationISH_fSH_fLNS_15FloatRoundStyleE2EEESG_S1J_JEEENS4_5SM1004TMEM4LOAD26SM100_TMEM_LOAD_32dp32b32xESY_NSZ_INS10_ILi2ELi4ELi3EEES13_NSR_INS5_IJS14_S1H_EEENS5_IJS1H_SB_EEEEEEENS4_39AutoVectorizingCopyWithAssumedAlignmentILi128EEENS4_14SM90_TMA_STOREES1Z_S21_S21_EEEvvEEEEvNT_6ParamsE,@"STO_CUDA_ENTRY STV_DEFAULT"
_ZN7cutlass13device_kernelINS_4gemm6kernel13GemmUniversalIN4cute5tupleIJiiiiEEENS1_10collective13CollectiveMmaINS1_35MainloopSm100TmaUmmaWarpSpecializedILi3ELi2ELi4ENS5_IJNS4_1CILi1EEESB_SB_EEEEENS5_IJNSA_ILi128EEESE_NSA_ILi64EEEEEENS_6half_tENS5_IJSB_llEEESH_SI_NS4_8TiledMMAINS4_8MMA_AtomIJNS4_20SM100_MMA_F16BF16_SSISH_SH_fLi128ELi128ELNS4_4UMMA5MajorE1ELSN_1ELNSM_7ScaleInE0ELSO_0EEEEEENS4_6LayoutISC_NS5_IJNSA_ILi0EEESS_SS_EEEEENS5_IJNS4_10UnderscoreESV_SV_EEEEENS4_13SM90_TMA_LOADENS4_14ComposedLayoutINS4_7SwizzleILi3ELi4ELi3EEENS4_18smem_ptr_flag_bitsILi16EEENSR_INS5_IJSF_NSA_ILi8EEEEEENS5_IJSB_SF_EEEEEEEvNS4_8identityESY_S18_vS19_EENS_8epilogue10collective18CollectiveEpilogueINS1B_23Sm100TmaWarpSpecializedILi4ELi2ELi32ELb1ELb0EEEJSG_NS5_IJNSR_ISE_SB_EENSR_INSA_ILi32EEESB_EEEEESH_NS5_IJlSB_lEEESH_S1K_NS1B_6fusion15FusionCallbacksIS1F_NS1L_17LinearCombinationISH_fSH_fLNS_15FloatRoundStyleE2EEESG_S1J_JEEENS4_5SM1004TMEM4LOAD26SM100_TMEM_LOAD_32dp32b32xESY_NSZ_INS10_ILi2ELi4ELi3EEES13_NSR_INS5_IJS14_S1H_EEENS5_IJS1H_SB_EEEEEEENS4_39AutoVectorizingCopyWithAssumedAlignmentILi128EEENS4_14SM90_TMA_STOREES1Z_S21_S21_EEEvvEEEEvNT_6ParamsE:
[----:B------:R-:W1:Y:S01]  /*0000*/  LDC R1, c[0x0][0x37c] ;  /* 0x0000df00ff017b82 */ /* 0x000e620000000800 */
[----:B------:R-:W2:Y:S01]  /*0010*/  S2R R101, SR_TID.X ;  /* 0x0000000000657919 */ /* 0x000ea20000002100 */
[----:B------:R-:W3:Y:S01]  /*0020*/  LDCU.64 UR4, c[0x0][0x890] ;  /* 0x00011200ff0477ac */ /* 0x000ee20008000a00 */
[----:B------:R-:W-:Y:S02]  /*0030*/  PRMT R88, RZ, 0x7610, R88 ;  /* 0x00007610ff587816 */ /* 0x000fe40000000058 */
[----:B------:R-:W-:Y:S01]  /*0040*/  ELECT P5, URZ, PT ;  /* 0x0000000000ff782f */ /* 0x000fe200038a0000 */
[----:B------:R-:W4:Y:S01]  /*0050*/  LDCU.64 UR46, c[0x0][0x358] ;  /* 0x00006b00ff2e77ac */ /* 0x000f220008000a00 */
[----:B---3--:R-:W-:-:S04]  /*0060*/  UISETP.NE.U32.AND UP0, UPT, UR4, URZ, UPT ;  /* 0x000000ff0400728c */ /* 0x008fc8000bf05070 */
[----:B------:R-:W-:Y:S01]  /*0070*/  UISETP.NE.AND.EX UP0, UPT, UR5, URZ, UPT, UP0 ;  /* 0x000000ff0500728c */ /* 0x000fe2000bf05300 */
[----:B--2---:R-:W-:-:S05]  /*0080*/  SHF.R.U32.HI R92, RZ, 0x5, R101 ;  /* 0x00000005ff5c7819 */ /* 0x004fca0000011665 */
[----:B------:R-:W2:Y:S02]  /*0090*/  SHFL.IDX PT, R0, R92, RZ, 0x1f ;  /* 0x00001fff5c007589 */ /* 0x000ea400000e0000 */
[----:B--2---:R-:W-:Y:S01]  /*00a0*/  R2UR UR8, R0 ;  /* 0x00000000000872ca */ /* 0x004fe200000e0000 */
[----:B-1--4-:R-:W-:-:S14]  /*00b0*/  BRA.U UP0, `(.L_x_0) ;  /* 0x00000001002c7547 */ /* 0x012fdc000b800000 */
[----:B------:R-:W1:Y:S02]  /*00c0*/  LDCU.64 UR6, c[0x0][0x888] ;  /* 0x00011100ff0677ac */ /* 0x000e640008000a00 */
[----:B-1----:R-:W-:-:S04]  /*00d0*/  UISETP.NE.U32.AND UP0, UPT, UR6, URZ, UPT ;  /* 0x000000ff0600728c */ /* 0x002fc8000bf05070 */
[----:B------:R-:W-:-:S09]  /*00e0*/  UISETP.NE.AND.EX UP0, UPT, UR7, URZ, UPT, UP0 ;  /* 0x000000ff0700728c */ /* 0x000fd2000bf05300 */
[----:B------:R-:W-:Y:S05]  /*00f0*/  BRA.U !UP0, `(.L_x_1) ;  /* 0x0000000108107547 */ /* 0x000fea000b800000 */
[----:B------:R-:W1:Y:S02]  /*0100*/  LDC.64 R2, c[0x0][0x888] ;  /* 0x00022200ff027b82 */ /* 0x000e640000000a00 */
[----:B-1----:R1:W5:Y:S01]  /*0110*/  LDG.E R49, desc[UR46][R2.64] ;  /* 0x0000002e02317981 */ /* 0x002362000c1e1900 */
[----:B------:R-:W-:Y:S01]  /*0120*/  HFMA2 R88, -RZ, RZ, 0, 5.9604644775390625e-08 ;  /* 0x00000001ff587431 */ /* 0x000fe200000001ff */
[----:B------:R-:W-:Y:S05]  /*0130*/  BRA `(.L_x_0) ;  /* 0x00000000000c7947 */ /* 0x000fea0003800000 */
.L_x_1:
[----:B------:R-:W1:Y:S01]  /*0140*/  LDCU UR6, c[0x0][0x880] ;  /* 0x00011000ff0677ac */ /* 0x000e620008000800 */
[----:B------:R-:W-:Y:S01]  /*0150*/  HFMA2 R88, -RZ, RZ, 0, 5.9604644775390625e-08 ;  /* 0x00000001ff587431 */ /* 0x000fe200000001ff */
[----:B-1----:R-:W-:-:S07]  /*0160*/  MOV R49, UR6 ;  /* 0x0000000600317c02 */ /* 0x002fce0008000f00 */
.L_x_0:
[----:B------:R-:W2:Y:S02]  /*0170*/  LDCU.64 UR6, c[0x0][0x8b0] ;  /* 0x00011600ff0677ac */ /* 0x000ea40008000a00 */
[----:B--2---:R-:W-:-:S04]  /*0180*/  UISETP.NE.U32.AND UP0, UPT, UR6, URZ, UPT ;  /* 0x000000ff0600728c */ /* 0x004fc8000bf05070 */
[----:B------:R-:W-:-:S09]  /*0190*/  UISETP.NE.AND.EX UP0, UPT, UR7, URZ, UPT, UP0 ;  /* 0x000000ff0700728c */ /* 0x000fd2000bf05300 */
[----:B------:R-:W-:Y:S05]  /*01a0*/  BRA.U UP0, `(.L_x_2) ;  /* 0x0000000100247547 */ /* 0x000fea000b800000 */
[----:B------:R-:W2:Y:S02]  /*01b0*/  LDCU.64 UR6, c[0x0][0x8a8] ;  /* 0x00011500ff0677ac */ /* 0x000ea40008000a00 */
[----:B--2---:R-:W-:-:S04]  /*01c0*/  UISETP.NE.U32.AND UP0, UPT, UR6, URZ, UPT ;  /* 0x000000ff0600728c */ /* 0x004fc8000bf05070 */
[----:B------:R-:W-:-:S09]  /*01d0*/  UISETP.NE.AND.EX UP0, UPT, UR7, URZ, UPT, UP0 ;  /* 0x000000ff0700728c */ /* 0x000fd2000bf05300 */
[----:B------:R-:W-:Y:S05]  /*01e0*/  BRA.U !UP0, `(.L_x_3) ;  /* 0x00000001080c7547 */ /* 0x000fea000b800000 */
[----:B-1----:R-:W1:Y:S02]  /*01f0*/  LDC.64 R2, c[0x0][0x8a8] ;  /* 0x00022a00ff027b82 */ /* 0x002e640000000a00 */
[----:B-1----:R2:W5:Y:S01]  /*0200*/  LDG.E R47, desc[UR46][R2.64] ;  /* 0x0000002e022f7981 */ /* 0x002562000c1e1900 */
[----:B------:R-:W-:Y:S05]  /*0210*/  BRA `(.L_x_2) ;  /* 0x0000000000087947 */ /* 0x000fea0003800000 */
.L_x_3:
[----:B------:R-:W2:Y:S02]  /*0220*/  LDCU UR6, c[0x0][0x8a0] ;  /* 0x00011400ff0677ac */ /* 0x000ea40008000800 */
[----:B--2---:R-:W-:Y:S02]  /*0230*/  MOV R47, UR6 ;  /* 0x00000006002f7c02 */ /* 0x004fe40008000f00 */
.L_x_2:
[----:B------:R-:W-:Y:S01]  /*0240*/  IMAD.U32 R0, RZ, RZ, UR8 ;  /* 0x00000008ff007e24 */ /* 0x000fe2000f8e00ff */
[----:B------:R-:W-:Y:S04]  /*0250*/  BSSY.RECONVERGENT B0, `(.L_x_4) ;  /* 0x000000c000007945 */ /* 0x000fe80003800200 */
[C---:B------:R-:W-:Y:S02]  /*0260*/  ISETP.NE.OR P1, PT, R0.reuse, 0x1, !P5 ;  /* 0x000000010000780c */ /* 0x040fe40006f25670 */
[----:B------:R-:W-:-:S11]  /*0270*/  ISETP.NE.OR P0, PT, R0, 0x3, !P5 ;  /* 0x000000030000780c */ /* 0x000fd60006f05670 */
[----:B------:R-:W-:Y:S05]  /*0280*/  @P1 BRA `(.L_x_5) ;  /* 0x0000000000201947 */ /* 0x000fea0003800000 */
[----:B------:R-:W3:Y:S02]  /*0290*/  LDCU.64 UR6, c[0x0][0x348] ;  /* 0x00006900ff0677ac */ /* 0x000ee40008000a00 */
[----:B---3--:R-:W-:Y:S02]  /*02a0*/  UIADD3 UR10, UP1, UPT, UR6, 0x80, URZ ;  /* 0x00000080060a7890 */ /* 0x008fe4000ff3e0ff */
[----:B------:R-:W-:Y:S02]  /*02b0*/  UIADD3 UR6, UP0, UPT, UR6, 0x180, URZ ;  /* 0x0000018006067890 */ /* 0x000fe4000ff1e0ff */
[----:B------:R-:W-:Y:S02]  /*02c0*/  UIADD3.X UR11, UPT, UPT, URZ, UR7, URZ, UP1, !UPT ;  /* 0x00000007ff0b7290 */ /* 0x000fe40008ffe4ff */
[----:B------:R-:W-:-:S07]  /*02d0*/  UIADD3.X UR7, UPT, UPT, URZ, UR7, URZ, UP0, !UPT ;  /* 0x00000007ff077290 */ /* 0x000fce00087fe4ff */
[----:B------:R3:W-:Y:S02]  /*02e0*/  UTMACCTL.PF [UR10] ;  /* 0x000000000a0079b9 */ /* 0x0007e40008040000 */
[----:B------:R3:W-:Y:S02]  /*02f0*/  UTMACCTL.PF [UR6] ;  /* 0x00000000060079b9 */ /* 0x0007e40008040000 */
[----:B---3--:R-:W-:Y:S01]  /*0300*/  NOP ;  /* 0x0000000000007918 */ /* 0x008fe20000000000 */
.L_x_5:
[----:B------:R-:W-:Y:S05]  /*0310*/  BSYNC.RECONVERGENT B0 ;  /* 0x0000000000007941 */ /* 0x000fea0003800200 */
.L_x_4:
[----:B------:R-:W-:Y:S04]  /*0320*/  BSSY.RECONVERGENT B0, `(.L_x_6) ;  /* 0x000000a000007945 */ /* 0x000fe80003800200 */
        /* <DEDUP_REMOVED lines=9> */
.L_x_7:
[----:B------:R-:W-:Y:S05]  /*03c0*/  BSYNC.RECONVERGENT B0 ;  /* 0x0000000000007941 */ /* 0x000fea0003800200 */
.L_x_6:
[----:B------:R-:W3:Y:S01]  /*03d0*/  LDCU.64 UR6, c[0x0][0x888] ;  /* 0x00011100ff0677ac */ /* 0x000ee20008000a00 */
[----:B------:R-:W-:Y:S02]  /*03e0*/  UISETP.EQ.U32.AND UP1, UPT, UR4, URZ, UPT ;  /* 0x000000ff0400728c */ /* 0x000fe4000bf22070 */
[----:B------:R-:W-:Y:S02]  /*03f0*/  UPLOP3.LUT UP2, UPT, UPT, UPT, UPT, 0x80, 0x8 ;  /* 0x000000000008789c */ /* 0x000fe40003f4f070 */
[----:B---3--:R-:W-:-:S04]  /*0400*/  UISETP.NE.U32.AND UP0, UPT, UR6, URZ, UPT ;  /* 0x000000ff0600728c */ /* 0x008fc8000bf05070 */
[----:B------:R-:W-:-:S04]  /*0410*/  UISETP.NE.AND.EX UP0, UPT, UR7, URZ, UPT, UP0 ;  /* 0x000000ff0700728c */ /* 0x000fc8000bf05300 */
[----:B------:R-:W-:-:S04]  /*0420*/  UISETP.EQ.OR.EX UP3, UPT, UR5, URZ, !UP0, UP1 ;  /* 0x000000ff0500728c */ /* 0x000fc8000c762710 */
[----:B------:R-:W-:-:S05]  /*0430*/  UP2UR UR50, UPR, URZ, 0x8 ;  /* 0x00000008ff327883 */ /* 0x000fca0008000000 */
[----:B------:R-:W-:Y:S07]  /*0440*/  BRA.U !UP3, `(.L_x_8) ;  /* 0x000000010b207547 */ /* 0x000fee000b800000 */
[----:B------:R-:W-:Y:S01]  /*0450*/  UISETP.NE.U32.AND UP2, UPT, UR4, URZ, UPT ;  /* 0x000000ff0400728c */ /* 0x000fe2000bf45070 */
[----:B-----5:R-:W-:Y:S01]  /*0460*/  FSETP.NEU.AND P0, PT, R49, RZ, PT ;  /* 0x000000ff3100720b */ /* 0x020fe20003f0d000 */
[----:B------:R-:W-:Y:S02]  /*0470*/  USEL UR4, URZ, 0xffffffff, UP0 ;  /* 0xffffffffff047887 */ /* 0x000fe40008000000 */
[----:B------:R-:W-:-:S10]  /*0480*/  UISETP.NE.AND.EX UP2, UPT, UR5, URZ, UPT, UP2 ;  /* 0x000000ff0500728c */ /* 0x000fd4000bf45320 */
[----:B------:R-:W-:Y:S01]  /*0490*/  VOTEU.ANY UP1, P0 ;  /* 0x0000000000ff7886 */ /* 0x000fe20000020100 */
[----:B------:R-:W-:-:S04]  /*04a0*/  @!UP2 USEL UR4, URZ, 0xffffffff, UP1 ;  /* 0xffffffffff04a887 */ /* 0x000fc80008800000 */
[----:B------:R-:W-:-:S04]  /*04b0*/  ULOP3.LUT UR4, UR4, 0x1, URZ, 0xc0, !UPT ;  /* 0x0000000104047892 */ /* 0x000fc8000f8ec0ff */
[----:B------:R-:W-:-:S11]  /*04c0*/  UISETP.NE.U32.AND UP2, UPT, UR4, 0x1, UPT ;  /* 0x000000010400788c */ /* 0x000fd6000bf45070 */
.L_x_8:
[----:B-12---:R-:W1:Y:S01]  /*04d0*/  SHFL.IDX PT, R2, R92, RZ, 0x1f ;  /* 0x00001fff5c027589 */ /* 0x006e6200000e0000 */
[----:B------:R-:W-:-:S04]  /*04e0*/  UISETP.NE.AND UP1, UPT, UR8, 0x2, UPT ;  /* 0x000000020800788c */ /* 0x000fc8000bf25270 */
[----:B------:R-:W-:Y:S01]  /*04f0*/  USEL UR6, URZ, 0x1, UP1 ;  /* 0x00000001ff067887 */ /* 0x000fe20008800000 */
[----:B-1----:R-:W-:-:S13]  /*0500*/  ISETP.NE.AND P0, PT, R2, RZ, PT ;  /* 0x000000ff0200720c */ /* 0x002fda0003f05270 */
[----:B------:R-:W-:Y:S05]  /*0510*/  @P0 BRA `(.L_x_9) ;  /* 0x0000000000400947 */ /* 0x000fea0003800000 */
[----:B------:R-:W1:Y:S01]  /*0520*/  S2UR UR5, SR_CgaCtaId ;  /* 0x00000000000579c3 */ /* 0x000e620000008800 */
[----:B------:R-:W-:Y:S01]  /*0530*/  UMOV UR7, 0x400 ;  /* 0x0000040000077882 */ /* 0x000fe20000000000 */
[----:B------:R-:W-:Y:S01]  /*0540*/  UMOV UR4, 0x1 ;  /* 0x0000000100047882 */ /* 0x000fe20000000000 */
[----:B------:R-:W-:Y:S01]  /*0550*/  ELECT P0, URZ, PT ;  /* 0x0000000000ff782f */ /* 0x000fe20003800000 */
[----:B------:R-:W-:-:S04]  /*0560*/  UIADD3 UR10, UPT, UPT, -UR4, 0x100000, URZ ;  /* 0x00100000040a7890 */ /* 0x000fc8000fffe1ff */
[----:B------:R-:W-:Y:S02]  /*0570*/  USHF.L.U32 UR11, UR10, 0xb, URZ ;  /* 0x0000000b0a0b7899 */ /* 0x000fe400080006ff */
[----:B------:R-:W-:Y:S02]  /*0580*/  USHF.L.U32 UR10, UR10, 0x1, URZ ;  /* 0x000000010a0a7899 */ /* 0x000fe400080006ff */
[----:B-1----:R-:W-:Y:S01]  /*0590*/  ULEA UR5, UR5, UR7, 0x18 ;  /* 0x0000000705057291 */ /* 0x002fe2000f8ec0ff */
[----:B------:R-:W1:Y:S11]  /*05a0*/  FENCE.VIEW.ASYNC.S ;  /* 0x00000000000073c6 */ /* 0x000e760000000000 */
[----:B-1----:R1:W2:Y:S01]  /*05b0*/  SYNCS.EXCH.64 URZ, [UR5], UR10 ;  /* 0x0000000a05ff75b2 */ /* 0x0022a20008000100 */
[----:B------:R1:W3:Y:S01]  /*05c0*/  SYNCS.EXCH.64 URZ, [UR5+0x18], UR10 ;  /* 0x0000180a05ff75b2 */ /* 0x0002e20008000100 */
[----:B------:R1:W4:Y:S01]  /*05d0*/  SYNCS.EXCH.64 URZ, [UR5+0x8], UR10 ;  /* 0x0000080a05ff75b2 */ /* 0x0003220008000100 */
[----:B------:R1:W1:Y:S01]  /*05e0*/  SYNCS.EXCH.64 URZ, [UR5+0x20], UR10 ;  /* 0x0000200a05ff75b2 */ /* 0x0002620008000100 */
[----:B------:R1:W1:Y:S01]  /*05f0*/  SYNCS.EXCH.64 URZ, [UR5+0x10], UR10 ;  /* 0x0000100a05ff75b2 */ /* 0x0002620008000100 */
[----:B------:R1:W1:Y:S01]  /*0600*/  SYNCS.EXCH.64 URZ, [UR5+0x28], UR10 ;  /* 0x0000280a05ff75b2 */ /* 0x0002620008000100 */
[----:B------:R-:W-:Y:S01]  /*0610*/  NOP ;  /* 0x0000000000007918 */ /* 0x000fe20000000000 */
.L_x_9:
[----:B------:R-:W2:Y:S01]  /*0620*/  SHFL.IDX PT, R2, R92, RZ, 0x1f ;  /* 0x00001fff5c027589 */ /* 0x000ea200000e0000 */
[----:B------:R-:W-:Y:S01]  /*0630*/  NOP ;  /* 0x0000000000007918 */ /* 0x000fe20000000000 */
[----:B--2---:R-:W-:-:S13]  /*0640*/  ISETP.NE.AND P0, PT, R2, 0x1, PT ;  /* 0x000000010200780c */ /* 0x004fda0003f05270 */
[----:B------:R-:W-:Y:S05]  /*0650*/  @P0 BRA `(.L_x_10) ;  /* 0x0000000000580947 */ /* 0x000fea0003800000 */
[----:B------:R-:W2:Y:S01]  /*0660*/  S2UR UR7, SR_CgaCtaId ;  /* 0x00000000000779c3 */ /* 0x000ea20000008800 */
[----:B------:R-:W-:Y:S01]  /*0670*/  UMOV UR9, 0x400 ;  /* 0x0000040000097882 */ /* 0x000fe20000000000 */
[----:B-1----:R-:W-:Y:S01]  /*0680*/  UMOV UR5, 0x20 ;  /* 0x0000002000057882 */ /* 0x002fe20000000000 */
[----:B------:R-:W-:Y:S01]  /*0690*/  UMOV UR4, 0x80 ;  /* 0x0000008000047882 */ /* 0x000fe20000000000 */
[----:B------:R-:W-:-:S04]  /*06a0*/  UIADD3 UR10, UPT, UPT, -UR5, 0x100000, URZ ;  /* 0x00100000050a7890 */ /* 0x000fc8000fffe1ff */
[----:B------:R-:W-:Y:S02]  /*06b0*/  USHF.L.U32 UR11, UR10, 0xb, URZ ;  /* 0x0000000b0a0b7899 */ /* 0x000fe400080006ff */
[----:B------:R-:W-:Y:S02]  /*06c0*/  USHF.L.U32 UR10, UR10, 0x1, URZ ;  /* 0x000000010a0a7899 */ /* 0x000fe400080006ff */
[----:B------:R-:W-:-:S04]  /*06d0*/  UIADD3 UR4, UPT, UPT, -UR4, 0x100000, URZ ;  /* 0x0010000004047890 */ /* 0x000fc8000fffe1ff */
[----:B------:R-:W-:Y:S02]  /*06e0*/  USHF.L.U32 UR5, UR4, 0xb, URZ ;  /* 0x0000000b04057899 */ /* 0x000fe400080006ff */
[----:B------:R-:W-:Y:S01]  /*06f0*/  USHF.L.U32 UR4, UR4, 0x1, URZ ;  /* 0x0000000104047899 */ /* 0x000fe200080006ff */
[----:B------:R-:W-:Y:S01]  /*0700*/  ELECT P0, URZ, PT ;  /* 0x0000000000ff782f */ /* 0x000fe20003800000 */
[----:B--2---:R-:W-:Y:S01]  /*0710*/  ULEA UR7, UR7, UR9, 0x18 ;  /* 0x0000000907077291 */ /* 0x004fe2000f8ec0ff */
[----:B------:R-:W1:Y:S11]  /*0720*/  FENCE.VIEW.ASYNC.S ;  /* 0x00000000000073c6 */ /* 0x000e760000000000 */
[----:B-1----:R2:W1:Y:S01]  /*0730*/  SYNCS.EXCH.64 URZ, [UR7+0x30], UR10 ;  /* 0x0000300a07ff75b2 */ /* 0x0024620008000100 */
[----:B------:R2:W1:Y:S01]  /*0740*/  SYNCS.EXCH.64 URZ, [UR7+0x50], UR4 ;  /* 0x0000500407ff75b2 */ /* 0x0004620008000100 */
[----:B------:R2:W1:Y:S01]  /*0750*/  SYNCS.EXCH.64 URZ, [UR7+0x38], UR10 ;  /* 0x0000380a07ff75b2 */ /* 0x0004620008000100 */
[----:B------:R2:W1:Y:S01]  /*0760*/  SYNCS.EXCH.64 URZ, [UR7+0x58], UR4 ;  /* 0x0000580407ff75b2 */ /* 0x0004620008000100 */
[----:B------:R2:W1:Y:S01]  /*0770*/  SYNCS.EXCH.64 URZ, [UR7+0x40], UR10 ;  /* 0x0000400a07ff75b2 */ /* 0x0004620008000100 */
[----:B------:R2:W1:Y:S01]  /*0780*/  SYNCS.EXCH.64 URZ, [UR7+0x60], UR4 ;  /* 0x0000600407ff75b2 */ /* 0x0004620008000100 */
[----:B------:R2:W1:Y:S01]  /*0790*/  SYNCS.EXCH.64 URZ, [UR7+0x48], UR10 ;  /* 0x0000480a07ff75b2 */ /* 0x0004620008000100 */
[----:B------:R2:W1:Y:S02]  /*07a0*/  SYNCS.EXCH.64 URZ, [UR7+0x68], UR4 ;  /* 0x0000680407ff75b2 */ /* 0x0004640008000100 */
[----:B--2---:R-:W-:Y:S01]  /*07b0*/  NOP ;  /* 0x0000000000007918 */ /* 0x004fe20000000000 */
.L_x_10:
[----:B------:R-:W2:Y:S01]  /*07c0*/  SHFL.IDX PT, R2, R92, RZ, 0x1f ;  /* 0x00001fff5c027589 */ /* 0x000ea200000e0000 */
[----:B------:R-:W-:Y:S01]  /*07d0*/  NOP ;  /* 0x0000000000007918 */ /* 0x000fe20000000000 */
[----:B--2---:R-:W-:-:S13]  /*07e0*/  ISETP.NE.AND P0, PT, R2, 0x3, PT ;  /* 0x000000030200780c */ /* 0x004fda0003f05270 */
[----:B------:R-:W-:Y:S05]  /*07f0*/  @P0 BRA `(.L_x_11) ;  /* 0x0000000000300947 */ /* 0x000fea0003800000 */
[----:B-1----:R-:W1:Y:S01]  /*0800*/  S2UR UR5, SR_CgaCtaId ;  /* 0x00000000000579c3 */ /* 0x002e620000008800 */
        /* <DEDUP_REMOVED lines=8> */
[----:B-1----:R2:W1:Y:S01]  /*0890*/  SYNCS.EXCH.64 URZ, [UR5+0x70], UR10 ;  /* 0x0000700a05ff75b2 */ /* 0x0024620008000100 */
[----:B------:R2:W1:Y:S02]  /*08a0*/  SYNCS.EXCH.64 URZ, [UR5+0x78], UR10 ;  /* 0x0000780a05ff75b2 */ /* 0x0004640008000100 */
[----:B--2---:R-:W-:Y:S01]  /*08b0*/  NOP ;  /* 0x0000000000007918 */ /* 0x004fe20000000000 */
.L_x_11:
[----:B------:R-:W2:Y:S01]  /*08c0*/  SHFL.IDX PT, R2, R92, RZ, 0x1f ;  /* 0x00001fff5c027589 */ /* 0x000ea200000e0000 */
[----:B------:R-:W-:Y:S01]  /*08d0*/  NOP ;  /* 0x0000000000007918 */ /* 0x000fe20000000000 */
[----:B--2---:R-:W-:-:S13]  /*08e0*/  ISETP.NE.AND P0, PT, R2, 0x4, PT ;  /* 0x000000040200780c */ /* 0x004fda0003f05270 */
[----:B------:R-:W-:Y:S05]  /*08f0*/  @P0 BRA `(.L_x_12) ;  /* 0x00000000004c0947 */ /* 0x000fea0003800000 */
[----:B-1----:R-:W1:Y:S01]  /*0900*/  S2UR UR5, SR_CgaCtaId ;  /* 0x00000000000579c3 */ /* 0x002e620000008800 */
[----:B------:R-:W-:Y:S01]  /*0910*/  UMOV UR9, 0x100 ;  /* 0x0000010000097882 */ /* 0x000fe20000000000 */
[----:B------:R-:W-:Y:S01]  /*0920*/  UMOV UR7, 0x400 ;  /* 0x0000040000077882 */ /* 0x000fe20000000000 */
[----:B------:R-:W-:Y:S01]  /*0930*/  USEL UR9, UR9, 0xe0, UP2 ;  /* 0x000000e009097887 */ /* 0x000fe20009000000 */
[----:B------:R-:W-:Y:S01]  /*0940*/  UMOV UR4, 0x1 ;  /* 0x0000000100047882 */ /* 0x000fe20000000000 */
[----:B------:R-:W-:Y:S01]  /*0950*/  ELECT P0, URZ, PT ;  /* 0x0000000000ff782f */ /* 0x000fe20003800000 */
[----:B------:R-:W-:-:S04]  /*0960*/  UIADD3 UR10, UPT, UPT, -UR4, 0x100000, URZ ;  /* 0x00100000040a7890 */ /* 0x000fc8000fffe1ff */
[----:B------:R-:W-:Y:S02]  /*0970*/  USHF.L.U32 UR11, UR10, 0xb, URZ ;  /* 0x0000000b0a0b7899 */ /* 0x000fe400080006ff */
[----:B------:R-:W-:Y:S02]  /*0980*/  USHF.L.U32 UR10, UR10, 0x1, URZ ;  /* 0x000000010a0a7899 */ /* 0x000fe400080006ff */
[----:B------:R-:W-:-:S04]  /*0990*/  UIADD3 UR12, UPT, UPT, -UR9, 0x100000, URZ ;  /* 0x00100000090c7890 */ /* 0x000fc8000fffe1ff */
[----:B------:R-:W-:Y:S02]  /*09a0*/  USHF.L.U32 UR13, UR12, 0xb, URZ ;  /* 0x0000000b0c0d7899 */ /* 0x000fe400080006ff */
[----:B------:R-:W-:Y:S02]  /*09b0*/  USHF.L.U32 UR12, UR12, 0x1, URZ ;  /* 0x000000010c0c7899 */ /* 0x000fe400080006ff */
[----:B-1----:R-:W-:Y:S01]  /*09c0*/  ULEA UR5, UR5, UR7, 0x18 ;  /* 0x0000000705057291 */ /* 0x002fe2000f8ec0ff */
[----:B------:R-:W1:Y:S11]  /*09d0*/  FENCE.VIEW.ASYNC.S ;  /* 0x00000000000073c6 */ /* 0x000e760000000000 */
[----:B-1----:R2:W1:Y:S01]  /*09e0*/  SYNCS.EXCH.64 URZ, [UR5+0x80], UR10 ;  /* 0x0000800a05ff75b2 */ /* 0x0024620008000100 */
[----:B------:R2:W1:Y:S01]  /*09f0*/  SYNCS.EXCH.64 URZ, [UR5+0x90], UR12 ;  /* 0x0000900c05ff75b2 */ /* 0x0004620008000100 */
[----:B------:R2:W1:Y:S01]  /*0a00*/  SYNCS.EXCH.64 URZ, [UR5+0x88], UR10 ;  /* 0x0000880a05ff75b2 */ /* 0x0004620008000100 */
[----:B------:R2:W1:Y:S02]  /*0a10*/  SYNCS.EXCH.64 URZ, [UR5+0x98], UR12 ;  /* 0x0000980c05ff75b2 */ /* 0x0004640008000100 */
[----:B--2---:R-:W-:Y:S01]  /*0a20*/  NOP ;  /* 0x0000000000007918 */ /* 0x004fe20000000000 */
.L_x_12:
        /* <DEDUP_REMOVED lines=26> */
.L_x_13:
        /* <DEDUP_REMOVED lines=18> */
.L_x_14:
[----:B-1----:R-:W1:Y:S01]  /*0cf0*/  S2UR UR5, SR_CTAID.X ;  /* 0x00000000000579c3 */ /* 0x002e620000002500 */
[----:B------:R-:W-:-:S05]  /*0d00*/  CS2R.32 R87, SR_CgaSize ;  /* 0x0000000000577805 */ /* 0x000fca0000008a00 */
[----:B------:R-:W-:-:S05]  /*0d10*/  IMAD R87, R87, -0xa0, RZ ;  /* 0xffffff6057577824 */ /* 0x000fca00078e02ff */
[----:B------:R-:W-:-:S14]  /*0d20*/  R2UR UR9, R87 ;  /* 0x00000000570972ca */ /* 0x000fdc00000e0000 */
[----:B------:R-:W2:Y:S01]  /*0d30*/  LDCU UR9, c[0x0][UR9+0x2b0] ;  /* 0x00005600090977ac */ /* 0x000ea20008000800 */
[----:B------:R-:W-:Y:S01]  /*0d40*/  NOP ;  /* 0x0000000000007918 */ /* 0x000fe20000000000 */
[----:B------:R-:W-:-:S05]  /*0d50*/  CS2R.32 R87, SR_CgaSize ;  /* 0x0000000000577805 */ /* 0x000fca0000008a00 */
[----:B------:R-:W-:-:S05]  /*0d60*/  IMAD R87, R87, -0xa0, RZ ;  /* 0xffffff6057577824 */ /* 0x000fca00078e02ff */
[----:B------:R-:W-:-:S14]  /*0d70*/  R2UR UR7, R87 ;  /* 0x00000000570772ca */ /* 0x000fdc00000e0000 */
[----:B------:R-:W3:Y:S01]  /*0d80*/  LDCU UR7, c[0x0][UR7+0x2b4] ;  /* 0x00005680070777ac */ /* 0x000ee20008000800 */
[----:B------:R-:W4:Y:S08]  /*0d90*/  S2UR UR4, SR_CTAID.Y ;  /* 0x00000000000479c3 */ /* 0x000f300000002600 */
[----:B------:R-:W3:Y:S01]  /*0da0*/  LDC R10, c[0x0][0xb24] ;  /* 0x0002c900ff0a7b82 */ /* 0x000ee20000000800 */
[----:B-1----:R-:W-:-:S02]  /*0db0*/  I2FP.F32.U32 R87, UR5 ;  /* 0x0000000500577c45 */ /* 0x002fc40008201000 */
[----:B------:R-:W-:-:S05]  /*0dc0*/  CS2R.32 R3, SR_CgaSize ;  /* 0x0000000000037805 */ /* 0x000fca0000008a00 */
[----:B------:R-:W-:-:S06]  /*0dd0*/  IMAD R3, R3, -0xa0, RZ ;  /* 0xffffff6003037824 */ /* 0x000fcc00078e02ff */
[----:B------:R-:W1:Y:S01]  /*0de0*/  LDC R3, c[0x0][R3+0x2a0] ;  /* 0x0000a80003037b82 */ /* 0x000e620000000800 */
[----:B------:R-:W-:Y:S01]  /*0df0*/  MOV R15, UR5 ;  /* 0x00000005000f7c02 */ /* 0x000fe20008000f00 */
[----:B--2---:R-:W-:Y:S01]  /*0e00*/  FMUL R87, R87, UR9 ;  /* 0x0000000957577c20 */ /* 0x004fe20008400000 */
[----:B----4-:R-:W-:Y:S02]  /*0e10*/  I2FP.F32.U32 R86, UR4 ;  /* 0x0000000400567c45 */ /* 0x010fe40008201000 */
[----:B------:R-:W-:-:S05]  /*0e20*/  CS2R.32 R2, SR_CgaSize ;  /* 0x0000000000027805 */ /* 0x000fca0000008a00 */
[----:B------:R-:W-:-:S06]  /*0e30*/  IMAD R2, R2, -0xa0, RZ ;  /* 0xffffff6002027824 */ /* 0x000fcc00078e02ff */
[----:B------:R-:W2:Y:S01]  /*0e40*/  LDC R2, c[0x0][R2+0x2a4] ;  /* 0x0000a90002027b82 */ /* 0x000ea20000000800 */
[----:B------:R-:W-:Y:S01]  /*0e50*/  MOV R14, UR4 ;  /* 0x00000004000e7c02 */ /* 0x000fe20008000f00 */
[----:B------:R-:W4:Y:S01]  /*0e60*/  F2I.U32.TRUNC.NTZ R87, R87 ;  /* 0x0000005700577305 */ /* 0x000f22000020f000 */
[----:B---3--:R-:W-:-:S05]  /*0e70*/  FMUL R86, R86, UR7 ;  /* 0x0000000756567c20 */ /* 0x008fca0008400000 */
[----:B------:R-:W-:Y:S01]  /*0e80*/  BAR.SYNC.DEFER_BLOCKING 0x0 ;  /* 0x0000000000007b1d */ /* 0x000fe20000010000 */
[----:B------:R-:W-:-:S05]  /*0e90*/  ISETP.GE.AND P0, PT, R10, 0x1, PT ;  /* 0x000000010a00780c */ /* 0x000fca0003f06270 */
[----:B------:R-:W3:Y:S02]  /*0ea0*/  F2I.U32.TRUNC.NTZ R86, R86 ;  /* 0x0000005600567305 */ /* 0x000ee4000020f000 */
[----:B------:R-:W2:Y:S01]  /*0eb0*/  S2UR UR36, SR_CTAID.Z ;  /* 0x00000000002479c3 */ /* 0x000ea20000002700 */
[----:B----4-:R-:W-:-:S05]  /*0ec0*/  IADD3 R87, PT, PT, -R87, RZ, RZ ;  /* 0x000000ff57577210 */ /* 0x010fca0007ffe1ff */
[----:B-1----:R-:W-:Y:S01]  /*0ed0*/  IMAD R87, R3, R87, UR5 ;  /* 0x0000000503577e24 */ /* 0x002fe2000f8e0257 */
[----:B---3--:R-:W-:-:S05]  /*0ee0*/  IADD3 R86, PT, PT, -R86, RZ, RZ ;  /* 0x000000ff56567210 */ /* 0x008fca0007ffe1ff */
[----:B--2---:R-:W-:Y:S01]  /*0ef0*/  IMAD R86, R2, R86, UR4 ;  /* 0x0000000402567e24 */ /* 0x004fe2000f8e0256 */
[----:B------:R-:W-:Y:S06]  /*0f00*/  @!P0 BRA `(.L_x_15) ;  /* 0x0000000000b88947 */ /* 0x000fec0003800000 */
[----:B------:R-:W1:Y:S01]  /*0f10*/  LDC.64 R4, c[0x0][0xb18] ;  /* 0x0002c600ff047b82 */ /* 0x000e620000000a00 */
[----:B------:R-:W-:-:S07]  /*0f20*/  ISETP.NE.AND P0, PT, R10, 0x1, PT ;  /* 0x000000010a00780c */ /* 0x000fce0003f05270 */
[----:B------:R-:W2:Y:S08]  /*0f30*/  LDC R9, c[0x0][0xb0c] ;  /* 0x0002c300ff097b82 */ /* 0x000eb00000000800 */
[----:B------:R-:W3:Y:S08]  /*0f40*/  LDC R12, c[0x0][0x370] ;  /* 0x0000dc00ff0c7b82 */ /* 0x000ef00000000800 */
[----:B------:R-:W4:Y:S01]  /*0f50*/  LDC R11, c[0x0][0x374] ;  /* 0x0000dd00ff0b7b82 */ /* 0x000f220000000800 */
[----:B-1----:R-:W-:-:S07]  /*0f60*/  ISETP.NE.AND P1, PT, R4, 0x1, PT ;  /* 0x000000010400780c */ /* 0x002fce0003f25270 */
[----:B------:R-:W3:Y:S01]  /*0f70*/  LDC.64 R6, c[0x0][0xb10] ;  /* 0x0002c400ff067b82 */ /* 0x000ee20000000a00 */
[----:B--2---:R-:W-:-:S07]  /*0f80*/  ISETP.NE.AND P2, PT, R9, 0x1, PT ;  /* 0x000000010900780c */ /* 0x004fce0003f45270 */
[----:B------:R-:W1:Y:S08]  /*0f90*/  LDC R8, c[0x0][0xb20] ;  /* 0x0002c800ff087b82 */ /* 0x000e700000000800 */
[----:B------:R-:W2:Y:S01]  /*0fa0*/  LDC.64 R2, c[0x0][0xb28] ;  /* 0x0002ca00ff027b82 */ /* 0x000ea20000000a00 */
[----:B----4-:R-:W-:-:S04]  /*0fb0*/  IMAD.HI.U32 R13, R11, R5, RZ ;  /* 0x000000050b0d7227 */ /* 0x010fc800078e00ff */
[----:B------:R-:W-:-:S04]  /*0fc0*/  IMAD.HI.U32 R5, R14, R5, RZ ;  /* 0x000000050e057227 */ /* 0x000fc800078e00ff */
[----:B---3--:R-:W-:-:S05]  /*0fd0*/  IMAD.HI.U32 R16, R12, R6, RZ ;  /* 0x000000060c107227 */ /* 0x008fca00078e00ff */
[-C--:B------:R-:W-:Y:S01]  /*0fe0*/  @P2 SHF.R.U32.HI R12, RZ, R7.reuse, R16 ;  /* 0x00000007ff0c2219 */ /* 0x080fe20000011610 */
[----:B------:R-:W-:Y:S01]  /*0ff0*/  IMAD.HI.U32 R16, R15, R6, RZ ;  /* 0x000000060f107227 */ /* 0x000fe200078e00ff */
[-C--:B-1----:R-:W-:Y:S02]  /*1000*/  @P1 SHF.R.U32.HI R11, RZ, R8.reuse, R13 ;  /* 0x00000008ff0b1219 */ /* 0x082fe4000001160d */
[----:B------:R-:W-:Y:S02]  /*1010*/  SHF.R.U32.HI R5, RZ, R8, R5 ;  /* 0x00000008ff057219 */ /* 0x000fe40000011605 */
[----:B------:R-:W-:Y:S02]  /*1020*/  SHF.R.U32.HI R16, RZ, R7, R16 ;  /* 0x00000007ff107219 */ /* 0x000fe40000011610 */
[----:B------:R-:W-:Y:S01]  /*1030*/  SEL R5, R14, R5, !P1 ;  /* 0x000000050e057207 */ /* 0x000fe20004800000 */
[----:B--2---:R-:W-:Y:S01]  /*1040*/  IMAD.HI.U32 R13, R11, R2, RZ ;  /* 0x000000020b0d7227 */ /* 0x004fe200078e00ff */
[----:B------:R-:W-:-:S03]  /*1050*/  SEL R16, R15, R16, !P2 ;  /* 0x000000100f107207 */ /* 0x000fc60005000000 */
[----:B------:R-:W-:Y:S01]  /*1060*/  IMAD.HI.U32 R6, R12, R2, RZ ;  /* 0x000000020c067227 */ /* 0x000fe200078e00ff */
[----:B------:R-:W-:-:S04]  /*1070*/  @P0 SHF.R.U32.HI R11, RZ, R3, R13 ;  /* 0x00000003ff0b0219 */ /* 0x000fc8000001160d */
[----:B------:R-:W-:Y:S01]  /*1080*/  @P0 SHF.R.U32.HI R12, RZ, R3, R6 ;  /* 0x00000003ff0c0219 */ /* 0x000fe20000011606 */
[----:B------:R-:W-:-:S04]  /*1090*/  IMAD R11, R11, R10, RZ ;  /* 0x0000000a0b0b7224 */ /* 0x000fc800078e02ff */
[----:B------:R-:W-:Y:S01]  /*10a0*/  IMAD R6, R12, R10, RZ ;  /* 0x0000000a0c067224 */ /* 0x000fe200078e02ff */
[----:B------:R-:W-:-:S04]  /*10b0*/  ISETP.GE.AND P1, PT, R5, R11, PT ;  /* 0x0000000b0500720c */ /* 0x000fc80003f26270 */
[----:B------:R-:W-:Y:S01]  /*10c0*/  ISETP.GE.OR P1, PT, R16, R6, P1 ;  /* 0x000000061000720c */ /* 0x000fe20000f26670 */
[----:B------:R-:W-:-:S05]  /*10d0*/  IMAD.HI.U32 R6, R5, R2, RZ ;  /* 0x0000000205067227 */ /* 0x000fca00078e00ff */
[----:B------:R-:W-:-:S04]  /*10e0*/  SHF.R.U32.HI R6, RZ, R3, R6 ;  /* 0x00000003ff067219 */ /* 0x000fc80000011606 */
[----:B------:R-:W-:-:S03]  /*10f0*/  SEL R6, R5, R6, !P0 ;  /* 0x0000000605067207 */ /* 0x000fc60004000000 */
[----:B------:R-:W-:Y:S01]  /*1100*/  @!P1 IMAD.HI.U32 R7, R16, R2, RZ ;  /* 0x0000000210079227 */ /* 0x000fe200078e00ff */
[----:B------:R-:W-:-:S04]  /*1110*/  IADD3 R2, PT, PT, -R6, RZ, RZ ;  /* 0x000000ff06027210 */ /* 0x000fc80007ffe1ff */
[----:B------:R-:W-:Y:S01]  /*1120*/  @!P1 SHF.R.U32.HI R3, RZ, R3, R7 ;  /* 0x00000003ff039219 */ /* 0x000fe20000011607 */
[----:B------:R-:W-:Y:S01]  /*1130*/  IMAD R2, R10, R2, R5 ;  /* 0x000000020a027224 */ /* 0x000fe200078e0205 */
[----:B------:R-:W-:Y:S02]  /*1140*/  IADD3 R7, PT, PT, -R5, RZ, RZ ;  /* 0x000000ff05077210 */ /* 0x000fe40007ffe1ff */
[----:B------:R-:W-:-:S03]  /*1150*/  @!P1 SEL R3, R16, R3, !P0 ;  /* 0x0000000310039207 */ /* 0x000fc60004000000 */
[----:B------:R-:W-:Y:S02]  /*1160*/  IMAD R7, R4, R7, R14 ;  /* 0x0000000704077224 */ /* 0x000fe400078e020e */
[--C-:B------:R-:W-:Y:S02]  /*1170*/  @!P1 IMAD.IADD R6, R6, 0x1, -R3.reuse ;  /* 0x0000000106069824 */ /* 0x100fe400078e0a03 */
[----:B------:R-:W-:Y:S01]  /*1180*/  @!P1 IMAD R3, R2, R12, R3 ;  /* 0x0000000c02039224 */ /* 0x000fe200078e0203 */
[----:B------:R-:W-:Y:S01]  /*1190*/  IADD3 R2, PT, PT, -R16, RZ, RZ ;  /* 0x000000ff10027210 */ /* 0x000fe20007ffe1ff */
[----:B------:R-:W-:Y:S02]  /*11a0*/  @!P1 IMAD R5, R6, R10, R16 ;  /* 0x0000000a06059224 */ /* 0x000fe400078e0210 */
[----:B------:R-:W-:Y:S02]  /*11b0*/  @!P1 IMAD.MOV.U32 R16, RZ, RZ, R3 ;  /* 0x000000ffff109224 */ /* 0x000fe400078e0003 */
[----:B------:R-:W-:-:S02]  /*11c0*/  IMAD R2, R9, R2, R15 ;  /* 0x0000000209027224 */ /* 0x000fc400078e020f */
[----:B------:R-:W-:Y:S02]  /*11d0*/  IMAD R14, R5, R4, R7 ;  /* 0x00000004050e7224 */ /* 0x000fe400078e0207 */
[----:B------:R-:W-:Y:S02]  /*11e0*/  IMAD R15, R16, R9, R2 ;  /* 0x00000009100f7224 */ /* 0x000fe400078e0202 */
.L_x_15:
[----:B------:R-:W1:Y:S01]  /*11f0*/  LDCU UR4, c[0x0][0xb30] ;  /* 0x00016600ff0477ac */ /* 0x000e620008000800 */
[----:B------:R-:W2:Y:S08]  /*1200*/  S2UR UR37, SR_CgaCtaId ;  /* 0x00000000002579c3 */ /* 0x000eb00000008800 */
[----:B------:R-:W3:Y:S01]  /*1210*/  LDC R40, c[0x0][0xb24] ;  /* 0x0002c900ff287b82 */ /* 0x000ee20000000800 */
[----:B-1----:R-:W-:-:S09]  /*1220*/  UISETP.NE.AND UP1, UPT, UR4, 0x1, UPT ;  /* 0x000000010400788c */ /* 0x002fd2000bf25270 */
[----:B--2---:R-:W-:Y:S05]  /*1230*/  BRA.U UP1, `(.L_x_16) ;  /* 0x0000000101407547 */ /* 0x004fea000b800000 */
[----:B------:R-:W1:Y:S08]  /*1240*/  LDC.64 R4, c[0x0][0xb10] ;  /* 0x0002c400ff047b82 */ /* 0x000e700000000a00 */
[----:B------:R-:W2:Y:S08]  /*1250*/  LDC.64 R2, c[0x0][0xb18] ;  /* 0x0002c600ff027b82 */ /* 0x000eb00000000a00 */
[----:B------:R-:W4:Y:S08]  /*1260*/  LDC R6, c[0x0][0xb20] ;  /* 0x0002c800ff067b82 */ /* 0x000f300000000800 */
[----:B------:R-:W3:Y:S01]  /*1270*/  LDC R7, c[0x0][0xb0c] ;  /* 0x0002c300ff077b82 */ /* 0x000ee20000000800 */
[----:B-1----:R-:W-:-:S05]  /*1280*/  IMAD.HI.U32 R4, R15, R4, RZ ;  /* 0x000000040f047227 */ /* 0x002fca00078e00ff */
[----:B------:R-:W-:Y:S01]  /*1290*/  SHF.R.U32.HI R4, RZ, R5, R4 ;  /* 0x00000005ff047219 */ /* 0x000fe20000011604 */
[----:B--2---:R-:W-:Y:S01]  /*12a0*/  IMAD.HI.U32 R3, R14, R3, RZ ;  /* 0x000000030e037227 */ /* 0x004fe200078e00ff */
[----:B------:R-:W-:-:S04]  /*12b0*/  ISETP.NE.AND P0, PT, R2, 0x1, PT ;  /* 0x000000010200780c */ /* 0x000fc80003f05270 */
[----:B----4-:R-:W-:-:S04]  /*12c0*/  SHF.R.U32.HI R3, RZ, R6, R3 ;  /* 0x00000006ff037219 */ /* 0x010fc80000011603 */
[----:B------:R-:W-:Y:S02]  /*12d0*/  SEL R3, R14, R3, !P0 ;  /* 0x000000030e037207 */ /* 0x000fe40004000000 */
[----:B---3--:R-:W-:-:S04]  /*12e0*/  ISETP.NE.AND P1, PT, R7, 0x1, PT ;  /* 0x000000010700780c */ /* 0x008fc80003f25270 */
[----:B------:R-:W-:-:S05]  /*12f0*/  SEL R4, R15, R4, !P1 ;  /* 0x000000040f047207 */ /* 0x000fca0004800000 */
[----:B------:R-:W-:Y:S02]  /*1300*/  IMAD.IADD R5, R3, 0x1, -R4 ;  /* 0x0000000103057824 */ /* 0x000fe400078e0a04 */
[----:B------:R-:W-:Y:S02]  /*1310*/  IMAD.IADD R3, R4, 0x1, -R3 ;  /* 0x0000000104037824 */ /* 0x000fe400078e0a03 */
[----:B------:R-:W-:Y:S02]  /*1320*/  IMAD R15, R5, R7, R15 ;  /* 0x00000007050f7224 */ /* 0x000fe400078e020f */
[----:B------:R-:W-:-:S07]  /*1330*/  IMAD R14, R3, R2, R14 ;  /* 0x00000002030e7224 */ /* 0x000fce00078e020e */
.L_x_16:
[----:B------:R-:W-:Y:S01]  /*1340*/  BAR.SYNC.DEFER_BLOCKING 0x0 ;  /* 0x0000000000007b1d */ /* 0x000fe20000010000 */
[----:B------:R-:W-:Y:S01]  /*1350*/  UISETP.NE.AND UP1, UPT, UR8, 0x2, UPT ;  /* 0x000000020800788c */ /* 0x000fe2000bf25270 */
[----:B------:R-:W-:Y:S02]  /*1360*/  ISETP.NE.OR P5, PT, R0, 0x2, !P5 ;  /* 0x000000020000780c */ /* 0x000fe40006fa5670 */
[----:B------:R-:W-:-:S06]  /*1370*/  LOP3.LUT R2, R101, 0x1f, RZ, 0xc0, !PT ;  /* 0x0000001f65027812 */ /* 0x000fcc00078ec0ff */
[----:B------:R-:W-:Y:S05]  /*1380*/  BRA.U UP1, `(.L_x_17) ;  /* 0x0000001101887547 */ /* 0x000fea000b800000 */
[----:B------:R-:W1:Y:S01]  /*1390*/  LDCU UR13, c[0x0][0x38c] ;  /* 0x00007180ff0d77ac */ /* 0x000e620008000800 */
[----:B------:R-:W2:Y:S01]  /*13a0*/  LDC R8, c[0x0][0x370] ;  /* 0x0000dc00ff087b82 */ /* 0x000ea20000000800 */
[----:B------:R-:W-:Y:S01]  /*13b0*/  PLOP3.LUT P1, PT, PT, PT, UP2, 0x80, 0x8 ;  /* 0x000000000008781c */ /* 0x000fe20003f2f028 */
[----:B------:R-:W-:Y:S01]  /*13c0*/  IMAD.MOV.U32 R17, RZ, RZ, 0x1 ;  /* 0x00000001ff117424 */ /* 0x000fe200078e00ff */
[----:B------:R-:W-:Y:S01]  /*13d0*/  ISETP.EQ.OR P4, PT, R2, RZ, P5 ;  /* 0x000000ff0200720c */ /* 0x000fe20002f82670 */
[----:B------:R-:W-:Y:S01]  /*13e0*/  IMAD.MOV.U32 R16, RZ, RZ, RZ ;  /* 0x000000ffff107224 */ /* 0x000fe200078e00ff */
[----:B------:R-:W-:Y:S02]  /*13f0*/  PLOP3.LUT P1, PT, P1, PT, PT, 0x8, 0x80 ;  /* 0x000000000080781c */ /* 0x000fe40000f2e170 */
[----:B------:R-:W-:Y:S01]  /*1400*/  CS2R R12, SRZ ;  /* 0x00000000000c7805 */ /* 0x000fe2000001ff00 */
[----:B------:R-:W-:Y:S01]  /*1410*/  IMAD.MOV.U32 R11, RZ, RZ, 0x1 ;  /* 0x00000001ff0b7424 */ /* 0x000fe200078e00ff */
[----:B------:R-:W4:Y:S01]  /*1420*/  LDC R0, c[0x0][0x374] ;  /* 0x0000dd00ff007b82 */ /* 0x000f220000000800 */
[----:B------:R-:W2:Y:S01]  /*1430*/  LDCU.64 UR22, c[0x0][0x348] ;  /* 0x00006900ff1677ac */ /* 0x000ea20008000a00 */
[----:B------:R-:W-:Y:S01]  /*1440*/  UMOV UR6, URZ ;  /* 0x000000ff00067c82 */ /* 0x000fe20008000000 */
[----:B-1----:R-:W-:-:S04]  /*1450*/  UIADD3 UR5, UPT, UPT, UR13, 0x3f, URZ ;  /* 0x0000003f0d057890 */ /* 0x002fc8000fffe0ff */
[----:B------:R-:W-:-:S04]  /*1460*/  USHF.R.S32.HI UR4, URZ, 0x1f, UR5 ;  /* 0x0000001fff047899 */ /* 0x000fc80008011405 */
[----:B------:R-:W-:-:S04]  /*1470*/  ULEA.HI UR4, UR4, UR5, URZ, 0x6 ;  /* 0x0000000504047291 */ /* 0x000fc8000f8f30ff */
[----:B------:R-:W-:Y:S02]  /*1480*/  USHF.R.S32.HI UR15, URZ, 0x6, UR4 ;  /* 0x00000006ff0f7899 */ /* 0x000fe40008011404 */
[----:B------:R-:W-:Y:S02]  /*1490*/  UIADD3 UR4, UPT, UPT, UR13, -0x1, URZ ;  /* 0xffffffff0d047890 */ /* 0x000fe4000fffe0ff */
[----:B------:R-:W-:Y:S02]  /*14a0*/  UISETP.LT.U32.AND UP0, UPT, UR15, 0x3, UPT ;  /* 0x000000030f00788c */ /* 0x000fe4000bf01070 */
[----:B------:R-:W-:Y:S02]  /*14b0*/  UISETP.GE.U32.AND UP1, UPT, UR4, -0x7f, UPT ;  /* 0xffffff810400788c */ /* 0x000fe4000bf26070 */
[----:B------:R-:W-:Y:S02]  /*14c0*/  USEL UR14, UR15, 0x3, UP0 ;  /* 0x000000030f0e7887 */ /* 0x000fe40008000000 */
[----:B------:R-:W-:-:S02]  /*14d0*/  UIADD3 UR13, UPT, UPT, UR13, 0x7e, URZ ;  /* 0x0000007e0d0d7890 */ /* 0x000fc4000fffe0ff */
[----:B------:R-:W-:Y:S02]  /*14e0*/  UIADD3 UR5, UPT, UPT, UR14, -0x1, URZ ;  /* 0xffffffff0e057890 */ /* 0x000fe4000fffe0ff */
[----:B------:R-:W-:-:S03]  /*14f0*/  UIADD3 UR7, UPT, UPT, UR15, -UR14, URZ ;  /* 0x8000000e0f077290 */ /* 0x000fc6000fffe0ff */
[----:B------:R-:W-:-:S04]  /*1500*/  @UP1 UIADD3 UR5, UPT, UPT, UR14, URZ, URZ ;  /* 0x000000ff0e051290 */ /* 0x000fc8000fffe0ff */
[----:B--2---:R-:W-:-:S12]  /*1510*/  UIADD3 UR5, UPT, UPT, UR5, 0x1, URZ ;  /* 0x0000000105057890 */ /* 0x004fd8000fffe0ff */
.L_x_35:
[----:B------:R-:W-:Y:S01]  /*1520*/  UISETP.NE.AND UP0, UPT, UR37, URZ, UPT ;  /* 0x000000ff2500728c */ /* 0x000fe2000bf05270 */
[----:B------:R-:W1:Y:S08]  /*1530*/  S2UR UR37, SR_CgaCtaId ;  /* 0x00000000002579c3 */ /* 0x000e700000008800 */
[----:B------:R-:W-:Y:S05]  /*1540*/  BRA.U UP0, `(.L_x_18) ;  /* 0x0000000100347547 */ /* 0x000fea000b800000 */
[----:B------:R-:W2:Y:S01]  /*1550*/  S2R R2, SR_CgaCtaId ;  /* 0x0000000000027919 */ /* 0x000ea20000008800 */
[----:B------:R-:W-:-:S04]  /*1560*/  MOV R3, 0x400 ;  /* 0x0000040000037802 */ /* 0x000fc80000000f00 */
[----:B--2---:R-:W-:Y:S02]  /*1570*/  LEA R2, R2, R3, 0x18 ;  /* 0x0000000302027211 */ /* 0x004fe400078ec0ff */
[----:B------:R-:W-:-:S03]  /*1580*/  SHF.L.U32 R3, R11, 0x1f, RZ ;  /* 0x0000001f0b037819 */ /* 0x000fc600000006ff */
[----:B------:R-:W-:-:S04]  /*1590*/  IMAD R2, R12, 0x8, R2 ;  /* 0x000000080c027824 */ /* 0x000fc800078e0202 */
[----:B------:R-:W2:Y:S02]  /*15a0*/  SYNCS.PHASECHK.TRANS64.TRYWAIT P0, [R2+URZ+0xf0], R3 ;  /* 0x0000f003020075a7 */ /* 0x000ea400080011ff */
[----:B--2---:R-:W-:Y:S05]  /*15b0*/  @!P0 BRA `(.L_x_19) ;  /* 0x0000007400e08947 */ /* 0x004fea0003800000 */
.L_x_130:
[----:B------:R-:W-:Y:S01]  /*15c0*/  VIADD R12, R12, 0x1 ;  /* 0x000000010c0c7836 */ /* 0x000fe20000000000 */
[----:B------:R2:W-:Y:S04]  /*15d0*/  SYNCS.ARRIVE.TRANS64.A1T0 RZ, [R2+URZ+0xe0], RZ ;  /* 0x0000e0ff02ff79a7 */ /* 0x0005e800081000ff */
[----:B------:R-:W-:-:S04]  /*15e0*/  ISETP.NE.AND P0, PT, R12, 0x2, PT ;  /* 0x000000020c00780c */ /* 0x000fc80003f05270 */
[----:B------:R-:W-:Y:S02]  /*15f0*/  SEL R12, R12, RZ, P0 ;  /* 0x000000ff0c0c7207 */ /* 0x000fe40000000000 */
[----:B--2---:R-:W-:-:S04]  /*1600*/  SEL R2, RZ, 0x1, P0 ;  /* 0x00000001ff027807 */ /* 0x004fc80000000000 */
[----:B------:R-:W-:-:S07]  /*1610*/  LOP3.LUT R11, R11, R2, RZ, 0x3c, !PT ;  /* 0x000000020b0b7212 */ /* 0x000fce00078e3cff */
.L_x_18:
[----:B------:R-:W-:Y:S01]  /*1620*/  UMOV UR4, 0x400 ;  /* 0x0000040000047882 */ /* 0x000fe20000000000 */
[----:B------:R-:W-:Y:S01]  /*1630*/  SHF.L.U32 R2, R17, 0x1f, RZ ;  /* 0x0000001f11027819 */ /* 0x000fe200000006ff */
[----:B-1----:R-:W-:Y:S01]  /*1640*/  ULEA UR4, UR37, UR4, 0x18 ;  /* 0x0000000425047291 */ /* 0x002fe2000f8ec0ff */
[----:B------:R-:W-:Y:S01]  /*1650*/  R2UR UR34, R15 ;  /* 0x000000000f2272ca */ /* 0x000fe200000e0000 */
[----:B------:R-:W-:Y:S01]  /*1660*/  UISETP.GE.U32.AND UP0, UPT, UR13, 0x7f, UPT ;  /* 0x0000007f0d00788c */ /* 0x000fe2000bf06070 */
[----:B------:R-:W-:Y:S01]  /*1670*/  R2UR UR18, R14 ;  /* 0x000000000e1272ca */ /* 0x000fe200000e0000 */
[----:B------:R-:W-:Y:S01]  /*1680*/  ULEA UR8, UR6, UR4, 0x3 ;  /* 0x0000000406087291 */ /* 0x000fe2000f8e18ff */
[----:B------:R-:W-:-:S08]  /*1690*/  UMOV UR21, URZ ;  /* 0x000000ff00157c82 */ /* 0x000fd00008000000 */
[----:B------:R1:W2:Y:S01]  /*16a0*/  SYNCS.PHASECHK.TRANS64.TRYWAIT P0, [UR8+0x18], R2 ;  /* 0x00001802ff0075a7 */ /* 0x0002a20008001108 */
[----:B------:R-:W-:Y:S02]  /*16b0*/  USHF.L.U32 UR34, UR34, 0x7, URZ ;  /* 0x0000000722227899 */ /* 0x000fe400080006ff */
[----:B------:R-:W-:Y:S01]  /*16c0*/  USHF.L.U32 UR18, UR18, 0x7, URZ ;  /* 0x0000000712127899 */ /* 0x000fe200080006ff */
[----:B------:R-:W-:Y:S11]  /*16d0*/  BRA.U !UP0, `(.L_x_20) ;  /* 0x0000000108d47547 */ /* 0x000ff6000b800000 */
[----:B------:R-:W-:Y:S02]  /*16e0*/  UIADD3 UR26, UPT, UPT, UR34, 0x40, URZ ;  /* 0x00000040221a7890 */ /* 0x000fe4000fffe0ff */
[----:B------:R-:W-:Y:S01]  /*16f0*/  UIADD3 UR10, UPT, UPT, UR18, 0x40, URZ ;  /* 0x00000040120a7890 */ /* 0x000fe2000fffe0ff */
[----:B------:R-:W-:Y:S01]  /*1700*/  UMOV UR29, URZ ;  /* 0x000000ff001d7c82 */ /* 0x000fe20008000000 */
[----:B------:R-:W-:-:S10]  /*1710*/  UMOV UR42, UR6 ;  /* 0x00000006002a7c82 */ /* 0x000fd40008000000 */
.L_x_25:
[----:B-1----:R-:W-:Y:S01]  /*1720*/  ULEA UR33, UR42, UR4, 0x3 ;  /* 0x000000042a217291 */ /* 0x002fe2000f8e18ff */
[----:B--2---:R-:W-:Y:S01]  /*1730*/  @!P5 MOV R3, 0x8000 ;  /* 0x000080000003d802 */ /* 0x004fe20000000f00 */
[----:B--2---:R-:W-:Y:S10]  /*1740*/  @P0 BRA `(.L_x_21) ;  /* 0x00000000000c0947 */ /* 0x004ff40003800000 */
[----:B------:R-:W-:-:S04]  /*1750*/  SHF.L.U32 R4, R17, 0x1f, RZ ;  /* 0x0000001f11047819 */ /* 0x000fc800000006ff */
[----:B------:R-:W2:Y:S02]  /*1760*/  SYNCS.PHASECHK.TRANS64.TRYWAIT P0, [UR33+0x18], R4 ;  /* 0x00001804ff0075a7 */ /* 0x000ea40008001121 */
[----:B--2---:R-:W-:Y:S05]  /*1770*/  @!P0 BRA `(.L_x_22) ;  /* 0x0000007400848947 */ /* 0x004fea0003800000 */
.L_x_21:
[----:B------:R2:W-:Y:S01]  /*1780*/  @!P5 SYNCS.ARRIVE.TRANS64 RZ, [UR33], R3 ;  /* 0x00000003ffffd9a7 */ /* 0x0005e20008000021 */
[----:B------:R-:W-:Y:S04]  /*1790*/  BSSY.RECONVERGENT B0, `(.L_x_23) ;  /* 0x0000003000007945 */ /* 0x000fe80003800200 */
[----:B------:R-:W-:Y:S05]  /*17a0*/  @P4 BRA `(.L_x_24) ;  /* 0x0000000000044947 */ /* 0x000fea0003800000 */
[----:B------:R-:W-:Y:S05]  /*17b0*/  BPT.TRAP 0x1 ;  /* 0x000000040000795c */ /* 0x000fea0000300000 */
.L_x_24:
[----:B------:R-:W-:Y:S05]  /*17c0*/  BSYNC.RECONVERGENT B0 ;  /* 0x0000000000007941 */ /* 0x000fea0003800200 */
.L_x_23:
[----:B------:R-:W-:Y:S02]  /*17d0*/  UIADD3 UR6, UPT, UPT, UR42, 0x1, URZ ;  /* 0x000000012a067890 */ /* 0x000fe4000fffe0ff */
[----:B------:R-:W-:Y:S02]  /*17e0*/  UIADD3 UR40, UP1, UPT, UR22, 0x80, URZ ;  /* 0x0000008016287890 */ /* 0x000fe4000ff3e0ff */
[----:B------:R-:W-:Y:S02]  /*17f0*/  UISETP.NE.AND UP0, UPT, UR6, 0x3, UPT ;  /* 0x000000030600788c */ /* 0x000fe4000bf05270 */
[----:B------:R-:W-:Y:S02]  /*1800*/  USHF.L.U32 UR35, UR29, 0x6, URZ ;  /* 0x000000061d237899 */ /* 0x000fe400080006ff */
[----:B------:R-:W-:Y:S02]  /*1810*/  USEL UR9, URZ, 0x1, UP0 ;  /* 0x00000001ff097887 */ /* 0x000fe40008000000 */
[----:B------:R-:W-:-:S02]  /*1820*/  USEL UR6, UR6, URZ, UP0 ;  /* 0x000000ff06067287 */ /* 0x000fc40008000000 */
[----:B------:R-:W-:Y:S02]  /*1830*/  UIADD3 UR38, UP0, UPT, UR22, 0x180, URZ ;  /* 0x0000018016267890 */ /* 0x000fe4000ff1e0ff */
[----:B------:R-:W-:Y:S01]  /*1840*/  ULEA UR8, UR6, UR4, 0x3 ;  /* 0x0000000406087291 */ /* 0x000fe2000f8e18ff */
[----:B------:R-:W-:Y:S01]  /*1850*/  LOP3.LUT R17, R17, UR9, RZ, 0x3c, !PT ;  /* 0x0000000911117c12 */ /* 0x000fe2000f8e3cff */
[----:B------:R-:W-:Y:S02]  /*1860*/  UIADD3.X UR41, UPT, UPT, URZ, UR23, URZ, UP1, !UPT ;  /* 0x00000017ff297290 */ /* 0x000fe40008ffe4ff */
[----:B------:R-:W-:Y:S01]  /*1870*/  UIADD3.X UR39, UPT, UPT, URZ, UR23, URZ, UP0, !UPT ;  /* 0x00000017ff277290 */ /* 0x000fe200087fe4ff */
[----:B-1----:R-:W-:Y:S01]  /*1880*/  SHF.L.U32 R2, R17, 0x1f, RZ ;  /* 0x0000001f11027819 */ /* 0x002fe200000006ff */
[----:B------:R-:W-:Y:S01]  /*1890*/  UMOV UR30, 0x0 ;  /* 0x00000000001e7882 */ /* 0x000fe20000000000 */
[----:B------:R-:W-:Y:S01]  /*18a0*/  UMOV UR31, 0x10000000 ;  /* 0x10000000001f7882 */ /* 0x000fe20000000000 */
[----:B------:R-:W-:Y:S01]  /*18b0*/  UMOV UR25, UR33 ;  /* 0x0000002100197c82 */ /* 0x000fe20008000000 */
[----:B------:R1:W1:Y:S01]  /*18c0*/  SYNCS.PHASECHK.TRANS64.TRYWAIT P0, [UR8+0x18], R2 ;  /* 0x00001802ff0075a7 */ /* 0x0002620008001108 */
[----:B------:R-:W-:Y:S01]  /*18d0*/  ULEA UR8, UR42, UR4, 0xe ;  /* 0x000000042a087291 */ /* 0x000fe2000f8e70ff */
[----:B------:R-:W-:Y:S01]  /*18e0*/  UMOV UR28, UR36 ;  /* 0x00000024001c7c82 */ /* 0x000fe20008000000 */
[----:B------:R-:W-:-:S02]  /*18f0*/  UMOV UR27, UR35 ;  /* 0x00000023001b7c82 */ /* 0x000fc40008000000 */
[----:B------:R-:W-:Y:S02]  /*1900*/  UIADD3 UR32, UPT, UPT, UR8, 0x8400, URZ ;  /* 0x0000840008207890 */ /* 0x000fe4000fffe0ff */
[----:B------:R-:W-:Y:S02]  /*1910*/  UIADD3 UR24, UPT, UPT, UR8, 0xa400, URZ ;  /* 0x0000a40008187890 */ /* 0x000fe4000fffe0ff */
[----:B------:R-:W-:Y:S02]  /*1920*/  UIADD3 UR16, UPT, UPT, UR8, 0x14400, URZ ;  /* 0x0001440008107890 */ /* 0x000fe4000fffe0ff */
[----:B------:R-:W-:Y:S01]  /*1930*/  UIADD3 UR8, UPT, UPT, UR8, 0x16400, URZ ;  /* 0x0001640008087890 */ /* 0x000fe2000fffe0ff */
[----:B------:R-:W-:Y:S01]  /*1940*/  UMOV UR17, UR33 ;  /* 0x0000002100117c82 */ /* 0x000fe20008000000 */
[----:B------:R-:W-:Y:S01]  /*1950*/  UMOV UR20, UR36 ;  /* 0x0000002400147c82 */ /* 0x000fe20008000000 */
[----:B------:R-:W-:Y:S01]  /*1960*/  UMOV UR19, UR35 ;  /* 0x0000002300137c82 */ /* 0x000fe20008000000 */
[----:B------:R1:W-:Y:S01]  /*1970*/  UTMALDG.3D [UR32], [UR40], desc[UR30] ;  /* 0x00001e20280075b4 */ /* 0x0003e20008011000 */
[----:B------:R-:W-:Y:S01]  /*1980*/  UMOV UR12, UR36 ;  /* 0x00000024000c7c82 */ /* 0x000fe20008000000 */
[----:B------:R-:W-:Y:S01]  /*1990*/  UMOV UR9, UR33 ;  /* 0x0000002100097c82 */ /* 0x000fe20008000000 */
[----:B------:R-:W-:Y:S01]  /*19a0*/  UMOV UR11, UR35 ;  /* 0x00000023000b7c82 */ /* 0x000fe20008000000 */
[----:B------:R-:W-:Y:S01]  /*19b0*/  UIADD3 UR29, UPT, UPT, UR29, 0x1, URZ ;  /* 0x000000011d1d7890 */ /* 0x000fe2000fffe0ff */
[----:B------:R-:W-:Y:S01]  /*19c0*/  UMOV UR21, UR5 ;  /* 0x0000000500157c82 */ /* 0x000fe20008000000 */
[----:B------:R-:W-:Y:S01]  /*19d0*/  UMOV UR42, UR6 ;  /* 0x00000006002a7c82 */ /* 0x000fe20008000000 */
[----:B------:R1:W-:Y:S01]  /*19e0*/  UTMALDG.3D [UR24], [UR40], desc[UR30] ;  /* 0x00001e18280075b4 */ /* 0x0003e20008011000 */
[----:B------:R-:W-:Y:S01]  /*19f0*/  UISETP.NE.AND UP0, UPT, UR29, UR5, UPT ;  /* 0x000000051d00728c */ /* 0x000fe2000bf05270 */
[----:B------:R1:W-:Y:S01]  /*1a00*/  UTMALDG.3D [UR16], [UR38], desc[UR30] ;  /* 0x00001e10260075b4 */ /* 0x0003e20008011000 */
[----:B------:R1:W-:Y:S07]  /*1a10*/  UTMALDG.3D [UR8], [UR38], desc[UR30] ;  /* 0x00001e08260075b4 */ /* 0x0003ee0008011000 */
[----:B------:R-:W-:Y:S05]  /*1a20*/  BRA.U UP0, `(.L_x_25) ;  /* 0xfffffffd003c7547 */ /* 0x000fea000b83ffff */
.L_x_20:
[----:B-1----:R-:W-:Y:S01]  /*1a30*/  ULEA UR8, UR6, UR4, 0x3 ;  /* 0x0000000406087291 */ /* 0x002fe2000f8e18ff */
[----:B------:R-:W-:Y:S01]  /*1a40*/  SHF.L.U32 R2, R17, 0x1f, RZ ;  /* 0x0000001f11027819 */ /* 0x000fe200000006ff */
[----:B------:R-:W-:Y:S01]  /*1a50*/  @!P1 SYNCS.ARRIVE.TRANS64.A1T0 RZ, [UR4+0x78], RZ ;  /* 0x000078ffffff99a7 */ /* 0x000fe20008100004 */
[----:B------:R-:W-:-:S06]  /*1a60*/  UISETP.GT.AND UP0, UPT, UR15, UR14, UPT ;  /* 0x0000000e0f00728c */ /* 0x000fcc000bf04270 */
[----:B--2---:R1:W2:Y:S03]  /*1a70*/  SYNCS.PHASECHK.TRANS64.TRYWAIT P0, [UR8+0x18], R2 ;  /* 0x00001802ff0075a7 */ /* 0x0042a60008001108 */
[----:B------:R-:W-:Y:S05]  /*1a80*/  BRA.U !UP0, `(.L_x_26) ;  /* 0x0000000108d07547 */ /* 0x000fea000b800000 */
[----:B------:R-:W-:Y:S02]  /*1a90*/  UIADD3 UR29, UPT, UPT, UR7, UR21, URZ ;  /* 0x00000015071d7290 */ /* 0x000fe4000fffe0ff */
[----:B------:R-:W-:Y:S02]  /*1aa0*/  UIADD3 UR26, UPT, UPT, UR34, 0x40, URZ ;  /* 0x00000040221a7890 */ /* 0x000fe4000fffe0ff */
[----:B------:R-:W-:Y:S01]  /*1ab0*/  UIADD3 UR10, UPT, UPT, UR18, 0x40, URZ ;  /* 0x00000040120a7890 */ /* 0x000fe2000fffe0ff */
[----:B------:R-:W-:-:S11]  /*1ac0*/  UMOV UR42, UR6 ;  /* 0x00000006002a7c82 */ /* 0x000fd60008000000 */
.L_x_31:
[----:B-1----:R-:W-:Y:S01]  /*1ad0*/  ULEA UR33, UR42, UR4, 0x3 ;  /* 0x000000042a217291 */ /* 0x002fe2000f8e18ff */
[----:B--2---:R-:W-:Y:S01]  /*1ae0*/  @!P5 MOV R3, 0x8000 ;  /* 0x000080000003d802 */ /* 0x004fe20000000f00 */
[----:B--2---:R-:W-:Y:S10]  /*1af0*/  @P0 BRA `(.L_x_27) ;  /* 0x00000000000c0947 */ /* 0x004ff40003800000 */
[----:B------:R-:W-:-:S04]  /*1b00*/  SHF.L.U32 R4, R17, 0x1f, RZ ;  /* 0x0000001f11047819 */ /* 0x000fc800000006ff */
[----:B------:R-:W2:Y:S02]  /*1b10*/  SYNCS.PHASECHK.TRANS64.TRYWAIT P0, [UR33+0x18], R4 ;  /* 0x00001804ff0075a7 */ /* 0x000ea40008001121 */
[----:B--2---:R-:W-:Y:S05]  /*1b20*/  @!P0 BRA `(.L_x_28) ;  /* 0x0000007000b08947 */ /* 0x004fea0003800000 */
.L_x_27:
[----:B------:R2:W-:Y:S01]  /*1b30*/  @!P5 SYNCS.ARRIVE.TRANS64 RZ, [UR33], R3 ;  /* 0x00000003ffffd9a7 */ /* 0x0005e20008000021 */
[----:B------:R-:W-:Y:S04]  /*1b40*/  BSSY.RECONVERGENT B0, `(.L_x_29) ;  /* 0x0000003000007945 */ /* 0x000fe80003800200 */
[----:B------:R-:W-:Y:S05]  /*1b50*/  @P4 BRA `(.L_x_30) ;  /* 0x0000000000044947 */ /* 0x000fea0003800000 */
[----:B------:R-:W-:Y:S05]  /*1b60*/  BPT.TRAP 0x1 ;  /* 0x000000040000795c */ /* 0x000fea0000300000 */
.L_x_30:
[----:B------:R-:W-:Y:S05]  /*1b70*/  BSYNC.RECONVERGENT B0 ;  /* 0x0000000000007941 */ /* 0x000fea0003800200 */
.L_x_29:
        /* <DEDUP_REMOVED lines=32> */
[----:B------:R1:W-:Y:S02]  /*1d80*/  UTMALDG.3D [UR24], [UR40], desc[UR30] ;  /* 0x00001e18280075b4 */ /* 0x0003e40008011000 */
[----:B------:R-:W-:Y:S01]  /*1d90*/  UISETP.NE.AND UP0, UPT, UR21, UR29, UPT ;  /* 0x0000001d1500728c */ /* 0x000fe2000bf05270 */
[----:B------:R1:W-:Y:S01]  /*1da0*/  UTMALDG.3D [UR16], [UR38], desc[UR30] ;  /* 0x00001e10260075b4 */ /* 0x0003e20008011000 */
[----:B------:R1:W-:Y:S07]  /*1db0*/  UTMALDG.3D [UR8], [UR38], desc[UR30] ;  /* 0x00001e08260075b4 */ /* 0x0003ee0008011000 */
[----:B------:R-:W-:Y:S05]  /*1dc0*/  BRA.U UP0, `(.L_x_31) ;  /* 0xfffffffd00407547 */ /* 0x000fea000b83ffff */
.L_x_26:
[C---:B-1----:R-:W-:Y:S01]  /*1dd0*/  LEA R2, R16.reuse, UR4, 0x3 ;  /* 0x0000000410027c11 */ /* 0x042fe2000f8e18ff */
[----:B------:R-:W-:Y:S01]  /*1de0*/  NOP ;  /* 0x0000000000007918 */ /* 0x000fe20000000000 */
[----:B--2---:R-:W-:Y:S02]  /*1df0*/  SHF.L.U32 R3, R13, 0x1f, RZ ;  /* 0x0000001f0d037819 */ /* 0x004fe400000006ff */
[----:B------:R-:W-:Y:S02]  /*1e00*/  LEA R4, R16, UR4, 0x4 ;  /* 0x0000000410047c11 */ /* 0x000fe4000f8e20ff */
[----:B------:R-:W1:Y:S02]  /*1e10*/  SYNCS.PHASECHK.TRANS64.TRYWAIT P0, [R2+URZ+0x80], R3 ;  /* 0x00008003020075a7 */ /* 0x000e6400080011ff */
[----:B-1----:R-:W-:Y:S05]  /*1e20*/  @!P0 BRA `(.L_x_32) ;  /* 0x0000007000088947 */ /* 0x002fea0003800000 */
.L_x_133:
[----:B------:R-:W2:Y:S01]  /*1e30*/  LDS.128 R4, [R4+0x110] ;  /* 0x0001100004047984 */ /* 0x000ea20000000c00 */
[----:B---3--:R-:W-:Y:S01]  /*1e40*/  ISETP.GE.AND P0, PT, R40, 0x1, PT ;  /* 0x000000012800780c */ /* 0x008fe20003f06270 */
[----:B-1----:R-:W-:Y:S01]  /*1e50*/  VIADD R2, R2, 0x90 ;  /* 0x0000009002027836 */ /* 0x002fe20000000000 */
[----:B------:R-:W-:Y:S01]  /*1e60*/  @!PT LDS RZ, [RZ] ;  /* 0x00000000fffff984 */ /* 0x000fe20000000800 */
[----:B------:R-:W-:Y:S01]  /*1e70*/  @!PT LDS RZ, [RZ] ;  /* 0x00000000fffff984 */ /* 0x000fe20000000800 */
[----:B------:R-:W-:Y:S01]  /*1e80*/  @!PT LDS RZ, [RZ] ;  /* 0x00000000fffff984 */ /* 0x000fe20000000800 */
[----:B------:R-:W-:Y:S01]  /*1e90*/  @!PT LDS RZ, [RZ] ;  /* 0x00000000fffff984 */ /* 0x000fe20000000800 */
[----:B------:R1:W-:Y:S06]  /*1ea0*/  MEMBAR.ALL.CTA ;  /* 0x0000000000007992 */ /* 0x0003ec0000008000 */
[----:B-1----:R-:W1:Y:S01]  /*1eb0*/  FENCE.VIEW.ASYNC.S ;  /* 0x00000000000073c6 */ /* 0x002e620000000000 */
[----:B------:R-:W-:-:S04]  /*1ec0*/  PRMT R2, RZ, 0x654, R2 ;  /* 0x00000654ff027816 */ /* 0x000fc80000000002 */
[----:B-1----:R1:W-:Y:S01]  /*1ed0*/  SYNCS.ARRIVE.TRANS64.RED.A1T0 RZ, [R2+URZ], RZ ;  /* 0x000000ff02ff79a7 */ /* 0x0023e200081004ff */
[----:B--2---:R-:W-:-:S13]  /*1ee0*/  LOP3.LUT P2, RZ, R6, 0x1, RZ, 0xc0, !PT ;  /* 0x0000000106ff7812 */ /* 0x004fda000784c0ff */
[----:B------:R-:W-:Y:S01]  /*1ef0*/  @P2 SHF.R.U32.HI R3, RZ, 0x10, R5 ;  /* 0x00000010ff032819 */ /* 0x000fe20000011605 */
[----:B------:R-:W-:Y:S01]  /*1f00*/  VOTEU.ANY UP0, P2 ;  /* 0x0000000000ff7886 */ /* 0x000fe20001000100 */
[----:B------:R-:W-:Y:S02]  /*1f10*/  @P2 MOV R10, R4 ;  /* 0x00000004000a2202 */ /* 0x000fe40000000f00 */
[----:B------:R-:W-:Y:S02]  /*1f20*/  @P2 R2UR.BROADCAST UR8, R3 ;  /* 0x00000000030822ca */ /* 0x000fe400008e0000 */
[----:B------:R-:W-:-:S11]  /*1f30*/  @P2 LOP3.LUT R9, R5, 0xffff, RZ, 0xc0, !PT ;  /* 0x0000ffff05092812 */ /* 0x000fd600078ec0ff */
[----:B------:R-:W-:Y:S01]  /*1f40*/  @UP0 UMOV UR36, UR8 ;  /* 0x0000000800240c82 */ /* 0x000fe20008000000 */
[----:B-1----:R-:W-:Y:S05]  /*1f50*/  @!P0 BRA `(.L_x_33) ;  /* 0x0000000000b88947 */ /* 0x002fea0003800000 */
[----:B------:R-:W4:Y:S01]  /*1f60*/  LDC.64 R4, c[0x0][0xb18] ;  /* 0x0002c600ff047b82 */ /* 0x000f220000000a00 */
[----:B------:R-:W-:-:S07]  /*1f70*/  ISETP.NE.AND P3, PT, R40, 0x1, PT ;  /* 0x000000012800780c */ /* 0x000fce0003f65270 */
[----:B------:R-:W1:Y:S08]  /*1f80*/  LDC.64 R6, c[0x0][0xb10] ;  /* 0x0002c400ff067b82 */ /* 0x000e700000000a00 */
[----:B------:R-:W2:Y:S08]  /*1f90*/  LDC R14, c[0x0][0xb20] ;  /* 0x0002c800ff0e7b82 */ /* 0x000eb00000000800 */
[----:B------:R-:W3:Y:S01]  /*1fa0*/  LDC R15, c[0x0][0xb0c] ;  /* 0x0002c300ff0f7b82 */ /* 0x000ee20000000800 */
[----:B----4-:R-:W-:Y:S01]  /*1fb0*/  IMAD.HI.U32 R19, R0, R5, RZ ;  /* 0x0000000500137227 */ /* 0x010fe200078e00ff */
[----:B------:R-:W-:-:S03]  /*1fc0*/  ISETP.NE.AND P0, PT, R4, 0x1, PT ;  /* 0x000000010400780c */ /* 0x000fc60003f05270 */
[----:B------:R-:W-:-:S03]  /*1fd0*/  IMAD.HI.U32 R5, R9, R5, RZ ;  /* 0x0000000509057227 */ /* 0x000fc600078e00ff */
[----:B------:R-:W4:Y:S01]  /*1fe0*/  LDC.64 R2, c[0x0][0xb28] ;  /* 0x0002ca00ff027b82 */ /* 0x000f220000000a00 */
[----:B-1----:R-:W-:-:S04]  /*1ff0*/  IMAD.HI.U32 R20, R8, R6, RZ ;  /* 0x0000000608147227 */ /* 0x002fc800078e00ff */
[----:B------:R-:W-:Y:S01]  /*2000*/  IMAD.HI.U32 R21, R10, R6, RZ ;  /* 0x000000060a157227 */ /* 0x000fe200078e00ff */
[----:B------:R-:W-:Y:S02]  /*2010*/  SHF.R.U32.HI R20, RZ, R7, R20 ;  /* 0x00000007ff147219 */ /* 0x000fe40000011614 */
[-C--:B--2---:R-:W-:Y:S02]  /*2020*/  SHF.R.U32.HI R19, RZ, R14.reuse, R19 ;  /* 0x0000000eff137219 */ /* 0x084fe40000011613 */
[----:B------:R-:W-:Y:S02]  /*2030*/  SHF.R.U32.HI R5, RZ, R14, R5 ;  /* 0x0000000eff057219 */ /* 0x000fe40000011605 */
[----:B------:R-:W-:Y:S02]  /*2040*/  SEL R19, R0, R19, !P0 ;  /* 0x0000001300137207 */ /* 0x000fe40004000000 */
[----:B------:R-:W-:Y:S02]  /*2050*/  SHF.R.U32.HI R21, RZ, R7, R21 ;  /* 0x00000007ff157219 */ /* 0x000fe40000011615 */
[----:B---3--:R-:W-:-:S02]  /*2060*/  ISETP.NE.AND P1, PT, R15, 0x1, PT ;  /* 0x000000010f00780c */ /* 0x008fc40003f25270 */
[----:B------:R-:W-:Y:S02]  /*2070*/  SEL R5, R9, R5, !P0 ;  /* 0x0000000509057207 */ /* 0x000fe40004000000 */
[----:B------:R-:W-:Y:S02]  /*2080*/  SEL R20, R8, R20, !P1 ;  /* 0x0000001408147207 */ /* 0x000fe40004800000 */
[----:B------:R-:W-:Y:S01]  /*2090*/  SEL R21, R10, R21, !P1 ;  /* 0x000000150a157207 */ /* 0x000fe20004800000 */
[----:B----4-:R-:W-:-:S04]  /*20a0*/  IMAD.HI.U32 R18, R19, R2, RZ ;  /* 0x0000000213127227 */ /* 0x010fc800078e00ff */
        /* <DEDUP_REMOVED lines=10> */
[----:B------:R-:W-:-:S04]  /*2150*/  @!P0 IMAD.HI.U32 R7, R21, R2, RZ ;  /* 0x0000000215078227 */ /* 0x000fc800078e00ff */
[----:B------:R-:W-:Y:S01]  /*2160*/  IMAD.MOV R2, RZ, RZ, -R6 ;  /* 0x000000ffff027224 */ /* 0x000fe200078e0a06 */
[----:B------:R-:W-:Y:S02]  /*2170*/  @!P0 SHF.R.U32.HI R3, RZ, R3, R7 ;  /* 0x00000003ff038219 */ /* 0x000fe40000011607 */
[----:B------:R-:W-:Y:S01]  /*2180*/  IADD3 R7, PT, PT, -R5, RZ, RZ ;  /* 0x000000ff05077210 */ /* 0x000fe20007ffe1ff */
[----:B------:R-:W-:Y:S01]  /*2190*/  IMAD R2, R40, R2, R5 ;  /* 0x0000000228027224 */ /* 0x000fe200078e0205 */
        /* <DEDUP_REMOVED lines=10> */
.L_x_33:
[----:B------:R-:W1:Y:S02]  /*2240*/  LDCU UR8, c[0x0][0xb30] ;  /* 0x00016600ff0877ac */ /* 0x000e640008000800 */
[----:B-1----:R-:W-:-:S09]  /*2250*/  UISETP.NE.AND UP0, UPT, UR8, 0x1, UPT ;  /* 0x000000010800788c */ /* 0x002fd2000bf05270 */
[----:B------:R-:W-:Y:S05]  /*2260*/  BRA.U UP0, `(.L_x_34) ;  /* 0x0000000100407547 */ /* 0x000fea000b800000 */
[----:B------:R-:W1:Y:S08]  /*2270*/  LDC.64 R4, c[0x0][0xb10] ;  /* 0x0002c400ff047b82 */ /* 0x000e700000000a00 */
[----:B------:R-:W2:Y:S08]  /*2280*/  LDC.64 R2, c[0x0][0xb18] ;  /* 0x0002c600ff027b82 */ /* 0x000eb00000000a00 */
[----:B------:R-:W3:Y:S08]  /*2290*/  LDC R6, c[0x0][0xb20] ;  /* 0x0002c800ff067b82 */ /* 0x000ef00000000800 */
[----:B------:R-:W4:Y:S01]  /*22a0*/  LDC R7, c[0x0][0xb0c] ;  /* 0x0002c300ff077b82 */ /* 0x000f220000000800 */
[----:B-1----:R-:W-:-:S05]  /*22b0*/  IMAD.HI.U32 R4, R10, R4, RZ ;  /* 0x000000040a047227 */ /* 0x002fca00078e00ff */
[----:B------:R-:W-:Y:S01]  /*22c0*/  SHF.R.U32.HI R4, RZ, R5, R4 ;  /* 0x00000005ff047219 */ /* 0x000fe20000011604 */
[----:B--2---:R-:W-:Y:S01]  /*22d0*/  IMAD.HI.U32 R3, R9, R3, RZ ;  /* 0x0000000309037227 */ /* 0x004fe200078e00ff */
[----:B------:R-:W-:-:S04]  /*22e0*/  ISETP.NE.AND P0, PT, R2, 0x1, PT ;  /* 0x000000010200780c */ /* 0x000fc80003f05270 */
[----:B---3--:R-:W-:-:S04]  /*22f0*/  SHF.R.U32.HI R3, RZ, R6, R3 ;  /* 0x00000006ff037219 */ /* 0x008fc80000011603 */
[----:B------:R-:W-:Y:S02]  /*2300*/  SEL R3, R9, R3, !P0 ;  /* 0x0000000309037207 */ /* 0x000fe40004000000 */
[----:B----4-:R-:W-:-:S04]  /*2310*/  ISETP.NE.AND P1, PT, R7, 0x1, PT ;  /* 0x000000010700780c */ /* 0x010fc80003f25270 */
[----:B------:R-:W-:-:S05]  /*2320*/  SEL R4, R10, R4, !P1 ;  /* 0x000000040a047207 */ /* 0x000fca0004800000 */
[----:B------:R-:W-:Y:S02]  /*2330*/  IMAD.IADD R5, R3, 0x1, -R4 ;  /* 0x0000000103057824 */ /* 0x000fe400078e0a04 */
[----:B------:R-:W-:Y:S02]  /*2340*/  IMAD.IADD R3, R4, 0x1, -R3 ;  /* 0x0000000104037824 */ /* 0x000fe400078e0a03 */
[----:B------:R-:W-:Y:S02]  /*2350*/  IMAD R10, R5, R7, R10 ;  /* 0x00000007050a7224 */ /* 0x000fe400078e020a */
[----:B------:R-:W-:-:S07]  /*2360*/  IMAD R9, R3, R2, R9 ;  /* 0x0000000203097224 */ /* 0x000fce00078e0209 */
.L_x_34:
[----:B------:R-:W-:Y:S01]  /*2370*/  VIADD R16, R16, 0x1 ;  /* 0x0000000110107836 */ /* 0x000fe20000000000 */
[----:B------:R-:W-:Y:S01]  /*2380*/  PLOP3.LUT P1, PT, PT, PT, PT, 0x80, 0x8 ;  /* 0x000000000008781c */ /* 0x000fe20003f2f070 */
[----:B------:R-:W-:Y:S02]  /*2390*/  IMAD.IADD R15, R10, 0x1, R87 ;  /* 0x000000010a0f7824 */ /* 0x000fe400078e0257 */
[----:B------:R-:W-:Y:S01]  /*23a0*/  IMAD.IADD R14, R9, 0x1, R86 ;  /* 0x00000001090e7824 */ /* 0x000fe200078e0256 */
[----:B------:R-:W-:-:S04]  /*23b0*/  ISETP.NE.AND P0, PT, R16, 0x2, PT ;  /* 0x000000021000780c */ /* 0x000fc80003f05270 */
[----:B------:R-:W-:Y:S02]  /*23c0*/  SEL R2, RZ, 0x1, P0 ;  /* 0x00000001ff027807 */ /* 0x000fe40000000000 */
[----:B------:R-:W-:Y:S02]  /*23d0*/  SEL R16, R16, RZ, P0 ;  /* 0x000000ff10107207 */ /* 0x000fe40000000000 */
[----:B------:R-:W-:Y:S01]  /*23e0*/  LOP3.LUT R13, R13, R2, RZ, 0x3c, !PT ;  /* 0x000000020d0d7212 */ /* 0x000fe200078e3cff */
[----:B------:R-:W-:Y:S06]  /*23f0*/  @P2 BRA `(.L_x_35) ;  /* 0xfffffff000482947 */ /* 0x000fec000383ffff */
[----:B------:R-:W-:Y:S01]  /*2400*/  UIADD3 UR4, UPT, UPT, UR4, 0x18, URZ ;  /* 0x0000001804047890 */ /* 0x000fe2000fffe0ff */
[----:B------:R-:W-:-:S03]  /*2410*/  SHF.L.U32 R2, R17, 0x1f, RZ ;  /* 0x0000001f11027819 */ /* 0x000fc600000006ff */
[----:B------:R-:W-:-:S09]  /*2420*/  ULEA UR5, UR6, UR4, 0x3 ;  /* 0x0000000406057291 */ /* 0x000fd2000f8e18ff */
[----:B------:R-:W1:Y:S02]  /*2430*/  SYNCS.PHASECHK.TRANS64.TRYWAIT P0, [UR5], R2 ;  /* 0x00000002ff0075a7 */ /* 0x000e640008001105 */
[----:B-1----:R-:W-:Y:S05]  /*2440*/  @!P0 BRA `(.L_x_36) ;  /* 0x0000006800948947 */ /* 0x002fea0003800000 */
.L_x_135:
[----:B------:R-:W-:-:S04]  /*2450*/  UIADD3 UR6, UPT, UPT, UR6, 0x1, URZ ;  /* 0x0000000106067890 */ /* 0x000fc8000fffe0ff */
[----:B------:R-:W-:-:S04]  /*2460*/  UISETP.NE.AND UP0, UPT, UR6, 0x3, UPT ;  /* 0x000000030600788c */ /* 0x000fc8000bf05270 */
[----:B------:R-:W-:Y:S02]  /*2470*/  USEL UR7, URZ, 0x1, UP0 ;  /* 0x00000001ff077887 */ /* 0x000fe40008000000 */
[----:B------:R-:W-:-:S04]  /*2480*/  USEL UR6, UR6, URZ, UP0 ;  /* 0x000000ff06067287 */ /* 0x000fc80008000000 */
[----:B------:R-:W-:Y:S01]  /*2490*/  ULEA UR5, UR6, UR4, 0x3 ;  /* 0x0000000406057291 */ /* 0x000fe2000f8e18ff */
[----:B------:R-:W-:-:S04]  /*24a0*/  LOP3.LUT R17, R17, UR7, RZ, 0x3c, !PT ;  /* 0x0000000711117c12 */ /* 0x000fc8000f8e3cff */
[----:B-1----:R-:W-:-:S04]  /*24b0*/  SHF.L.U32 R2, R17, 0x1f, RZ ;  /* 0x0000001f11027819 */ /* 0x002fc800000006ff */
[----:B------:R-:W1:Y:S02]  /*24c0*/  SYNCS.PHASECHK.TRANS64.TRYWAIT P0, [UR5], R2 ;  /* 0x00000002ff0075a7 */ /* 0x000e640008001105 */
[----:B-1----:R-:W-:Y:S05]  /*24d0*/  @!P0 BRA `(.L_x_37) ;  /* 0x0000006800888947 */ /* 0x002fea0003800000 */
.L_x_137:
[----:B------:R-:W-:-:S04]  /*24e0*/  UIADD3 UR6, UPT, UPT, UR6, 0x1, URZ ;  /* 0x0000000106067890 */ /* 0x000fc8000fffe0ff */
[----:B------:R-:W-:-:S04]  /*24f0*/  UISETP.NE.AND UP0, UPT, UR6, 0x3, UPT ;  /* 0x000000030600788c */ /* 0x000fc8000bf05270 */
[----:B------:R-:W-:Y:S02]  /*2500*/  USEL UR5, URZ, 0x1, UP0 ;  /* 0x00000001ff057887 */ /* 0x000fe40008000000 */
[----:B------:R-:W-:-:S04]  /*2510*/  USEL UR6, UR6, URZ, UP0 ;  /* 0x000000ff06067287 */ /* 0x000fc80008000000 */
[----:B------:R-:W-:Y:S01]  /*2520*/  ULEA UR6, UR6, UR4, 0x3 ;  /* 0x0000000406067291 */ /* 0x000fe2000f8e18ff */
[----:B-1----:R-:W-:-:S04]  /*2530*/  LOP3.LUT R2, R17, UR5, RZ, 0x3c, !PT ;  /* 0x0000000511027c12 */ /* 0x002fc8000f8e3cff */
[----:B------:R-:W-:Y:S01]  /*2540*/  SHF.L.U32 R2, R2, 0x1f, RZ ;  /* 0x0000001f02027819 */ /* 0x000fe200000006ff */
[----:B----4-:R-:W-:-:S07]  /*2550*/  IMAD.U32 R0, RZ, RZ, UR6 ;  /* 0x00000006ff007e24 */ /* 0x010fce000f8e00ff */
.L_x_38:
[----:B-1----:R1:W2:Y:S02]  /*2560*/  SYNCS.PHASECHK.TRANS64.TRYWAIT P0, [R0+URZ], R2 ;  /* 0x00000002000075a7 */ /* 0x0022a400080011ff */
[----:B--2---:R-:W-:Y:S05]  /*2570*/  @!P0 NANOSLEEP.SYNCS 0x989680 ;  /* 0x009896800000895d */ /* 0x004fea0003900000 */
[----:B------:R-:W2:Y:S02]  /*2580*/  @!P0 SYNCS.PHASECHK.TRANS64 P0, [R0+URZ], R2 ;  /* 0x00000002000085a7 */ /* 0x000ea400080010ff */
[----:B--2---:R-:W-:Y:S05]  /*2590*/  @P0 EXIT ;  /* 0x000000000000094d */ /* 0x004fea0003800000 */
[----:B------:R-:W-:Y:S05]  /*25a0*/  BRA `(.L_x_38) ;  /* 0xfffffffc00ec7947 */ /* 0x000fea000383ffff */
.L_x_17:
[----:B------:R-:W-:-:S04]  /*25b0*/  UISETP.NE.AND UP1, UPT, UR37, URZ, UPT ;  /* 0x000000ff2500728c */ /* 0x000fc8000bf25270 */
[----:B------:R-:W-:-:S09]  /*25c0*/  UISETP.NE.OR UP1, UPT, UR8, 0x1, UP1 ;  /* 0x000000010800788c */ /* 0x000fd20008f25670 */
[----:B------:R-:W-:Y:S05]  /*25d0*/  BRA.U UP1, `(.L_x_39) ;  /* 0x0000000501487547 */ /* 0x000fea000b800000 */
[----:B------:R-:W-:Y:S01]  /*25e0*/  ISETP.NE.AND P2, PT, R2, RZ, PT ;  /* 0x000000ff0200720c */ /* 0x000fe20003f45270 */
[----:B------:R-:W-:Y:S01]  /*25f0*/  IMAD.MOV.U32 R12, RZ, RZ, 0x1 ;  /* 0x00000001ff0c7424 */ /* 0x000fe200078e00ff */
[----:B------:R-:W-:Y:S02]  /*2600*/  CS2R R10, SRZ ;  /* 0x00000000000a7805 */ /* 0x000fe4000001ff00 */
[----:B------:R-:W-:Y:S01]  /*2610*/  CS2R R8, SRZ ;  /* 0x0000000000087805 */ /* 0x000fe2000001ff00 */
[----:B------:R-:W-:Y:S01]  /*2620*/  UMOV UR4, 0x400 ;  /* 0x0000040000047882 */ /* 0x000fe20000000000 */
[----:B------:R-:W-:Y:S01]  /*2630*/  UMOV UR6, URZ ;  /* 0x000000ff00067c82 */ /* 0x000fe20008000000 */
[----:B------:R-:W-:-:S12]  /*2640*/  ULEA UR37, UR37, UR4, 0x18 ;  /* 0x0000000425257291 */ /* 0x000fd8000f8ec0ff */
.L_x_43:
[----:B------:R-:W-:Y:S02]  /*2650*/  LEA R0, R8, UR37, 0x3 ;  /* 0x0000002508007c11 */ /* 0x000fe4000f8e18ff */
[----:B------:R-:W-:-:S03]  /*2660*/  SHF.L.U32 R4, R9, 0x1f, RZ ;  /* 0x0000001f09047819 */ /* 0x000fc600000006ff */
[----:B------:R-:W-:Y:S01]  /*2670*/  VIADD R5, R0, 0xf0 ;  /* 0x000000f000057836 */ /* 0x000fe20000000000 */
[----:B------:R-:W1:Y:S02]  /*2680*/  SYNCS.PHASECHK.TRANS64.TRYWAIT P0, [R0+URZ+0xe0], R4 ;  /* 0x0000e004000075a7 */ /* 0x000e6400080011ff */
[----:B-1----:R-:W-:Y:S05]  /*2690*/  @!P0 BRA `(.L_x_40) ;  /* 0x0000006800308947 */ /* 0x002fea0003800000 */
.L_x_138:
[----:B------:R-:W-:Y:S01]  /*26a0*/  ULEA UR5, UR6, UR37, 0x3 ;  /* 0x0000002506057291 */ /* 0x000fe2000f8e18ff */
[----:B-1----:R-:W-:Y:S01]  /*26b0*/  PRMT R0, RZ, 0x654, R5 ;  /* 0x00000654ff007816 */ /* 0x002fe20000000005 */
[----:B------:R-:W-:Y:S01]  /*26c0*/  @!P2 IMAD.MOV.U32 R4, RZ, RZ, 0x10 ;  /* 0x00000010ff04a424 */ /* 0x000fe200078e00ff */
[----:B------:R-:W-:Y:S01]  /*26d0*/  SHF.L.U32 R5, R12, 0x1f, RZ ;  /* 0x0000001f0c057819 */ /* 0x000fe200000006ff */
[----:B------:R-:W-:Y:S01]  /*26e0*/  UIADD3 UR4, UPT, UPT, UR5, 0x80, URZ ;  /* 0x0000008005047890 */ /* 0x000fe2000fffe0ff */
[----:B------:R1:W-:Y:S05]  /*26f0*/  SYNCS.ARRIVE.TRANS64.RED.A1T0 RZ, [R0+URZ], RZ ;  /* 0x000000ff00ff79a7 */ /* 0x0003ea00081004ff */
[----:B------:R-:W-:Y:S01]  /*2700*/  IMAD.U32 R6, RZ, RZ, UR4 ;  /* 0x00000004ff067e24 */ /* 0x000fe2000f8e00ff */
[----:B------:R-:W2:Y:S04]  /*2710*/  SYNCS.PHASECHK.TRANS64.TRYWAIT P0, [UR5+0x90], R5 ;  /* 0x00009005ff0075a7 */ /* 0x000ea80008001105 */
[----:B------:R-:W-:Y:S01]  /*2720*/  PRMT R6, R2, 0x654, R6 ;  /* 0x0000065402067816 */ /* 0x000fe20000000006 */
[----:B-12---:R-:W-:Y:S06]  /*2730*/  @!P0 BRA `(.L_x_41) ;  /* 0x00000068001c8947 */ /* 0x006fec0003800000 */
.L_x_140:
[----:B------:R-:W-:Y:S01]  /*2740*/  ULEA UR4, UR6, UR37, 0x4 ;  /* 0x0000002506047291 */ /* 0x000fe2000f8e20ff */
[----:B------:R-:W-:Y:S01]  /*2750*/  SEL R3, R6, R3, !P2 ;  /* 0x0000000306037207 */ /* 0x000fe20005000000 */
[----:B------:R-:W-:Y:S01]  /*2760*/  UIADD3 UR5, UPT, UPT, UR5, 0x80, URZ ;  /* 0x0000008005057890 */ /* 0x000fe2000fffe0ff */
[----:B-1----:R-:W-:Y:S01]  /*2770*/  LEA R0, R11, UR37, 0x3 ;  /* 0x000000250b007c11 */ /* 0x002fe2000f8e18ff */
[----:B------:R-:W-:Y:S01]  /*2780*/  UIADD3 UR4, UPT, UPT, UR4, 0x110, URZ ;  /* 0x0000011004047890 */ /* 0x000fe2000fffe0ff */
[----:B------:R1:W-:Y:S01]  /*2790*/  @!P2 SYNCS.ARRIVE.TRANS64.RED RZ, [R3+URZ], R4 ;  /* 0x0000000403ffa9a7 */ /* 0x0003e200080004ff */
[----:B------:R-:W-:Y:S01]  /*27a0*/  UIADD3 UR6, UPT, UPT, UR6, 0x1, URZ ;  /* 0x0000000106067890 */ /* 0x000fe2000fffe0ff */
[----:B------:R-:W-:-:S03]  /*27b0*/  VIADD R8, R8, 0x1 ;  /* 0x0000000108087836 */ /* 0x000fc60000000000 */
[----:B------:R-:W-:Y:S02]  /*27c0*/  UISETP.NE.AND UP0, UPT, UR6, 0x2, UPT ;  /* 0x000000020600788c */ /* 0x000fe4000bf05270 */
[----:B------:R-:W-:Y:S01]  /*27d0*/  ISETP.NE.AND P0, PT, R8, 0x2, PT ;  /* 0x000000020800780c */ /* 0x000fe20003f05270 */
[----:B------:R-:W-:Y:S06]  /*27e0*/  UGETNEXTWORKID.BROADCAST [UR4], [UR5] ;  /* 0x00000000040073ca */ /* 0x000fec0008000100 */
[----:B------:R-:W-:Y:S02]  /*27f0*/  USEL UR4, URZ, 0x1, UP0 ;  /* 0x00000001ff047887 */ /* 0x000fe40008000000 */
[----:B------:R-:W-:-:S04]  /*2800*/  USEL UR6, UR6, URZ, UP0 ;  /* 0x000000ff06067287 */ /* 0x000fc80008000000 */
[----:B------:R-:W-:Y:S02]  /*2810*/  LOP3.LUT R12, R12, UR4, RZ, 0x3c, !PT ;  /* 0x000000040c0c7c12 */ /* 0x000fe4000f8e3cff */
[----:B-1----:R-:W-:-:S04]  /*2820*/  SHF.L.U32 R4, R10, 0x1f, RZ ;  /* 0x0000001f0a047819 */ /* 0x002fc800000006ff */
[----:B------:R-:W1:Y:S02]  /*2830*/  SYNCS.PHASECHK.TRANS64.TRYWAIT P1, [R0+URZ+0x80], R4 ;  /* 0x00008004000075a7 */ /* 0x000e6400080211ff */
[----:B-1----:R-:W-:Y:S05]  /*2840*/  @!P1 BRA `(.L_x_42) ;  /* 0x0000006400f09947 */ /* 0x002fea0003800000 */
.L_x_141:
[C---:B-1----:R-:W-:Y:S01]  /*2850*/  LEA R4, R11.reuse, UR37, 0x4 ;  /* 0x000000250b047c11 */ /* 0x042fe2000f8e20ff */
[----:B------:R-:W-:Y:S01]  /*2860*/  VIADD R0, R0, 0x90 ;  /* 0x0000009000007836 */ /* 0x000fe20000000000 */
[----:B------:R-:W-:Y:S01]  /*2870*/  SEL R8, R8, RZ, P0 ;  /* 0x000000ff08087207 */ /* 0x000fe20000000000 */
[----:B------:R-:W-:-:S03]  /*2880*/  VIADD R11, R11, 0x1 ;  /* 0x000000010b0b7836 */ /* 0x000fc60000000000 */
[----:B------:R-:W1:Y:S01]  /*2890*/  LDS.128 R4, [R4+0x110] ;  /* 0x0001100004047984 */ /* 0x000e620000000c00 */
[----:B------:R-:W-:Y:S02]  /*28a0*/  PRMT R0, RZ, 0x654, R0 ;  /* 0x00000654ff007816 */ /* 0x000fe40000000000 */
[C---:B------:R-:W-:Y:S01]  /*28b0*/  ISETP.NE.AND P1, PT, R11.reuse, 0x2, PT ;  /* 0x000000020b00780c */ /* 0x040fe20003f25270 */
[----:B------:R-:W-:Y:S01]  /*28c0*/  @!PT LDS RZ, [RZ] ;  /* 0x00000000fffff984 */ /* 0x000fe20000000800 */
[----:B------:R-:W-:Y:S01]  /*28d0*/  @!PT LDS RZ, [RZ] ;  /* 0x00000000fffff984 */ /* 0x000fe20000000800 */
[----:B------:R-:W-:Y:S01]  /*28e0*/  @!PT LDS RZ, [RZ] ;  /* 0x00000000fffff984 */ /* 0x000fe20000000800 */
[----:B------:R-:W-:Y:S01]  /*28f0*/  @!PT LDS RZ, [RZ] ;  /* 0x00000000fffff984 */ /* 0x000fe20000000800 */
[----:B------:R2:W-:Y:S06]  /*2900*/  MEMBAR.ALL.CTA ;  /* 0x0000000000007992 */ /* 0x0005ec0000008000 */
[----:B--2---:R-:W2:Y:S01]  /*2910*/  FENCE.VIEW.ASYNC.S ;  /* 0x00000000000073c6 */ /* 0x004ea20000000000 */
[----:B------:R-:W-:Y:S01]  /*2920*/  SEL R11, R11, RZ, P1 ;  /* 0x000000ff0b0b7207 */ /* 0x000fe20000800000 */
[----:B--2---:R2:W-:Y:S01]  /*2930*/  SYNCS.ARRIVE.TRANS64.RED.A1T0 RZ, [R0+URZ], RZ ;  /* 0x000000ff00ff79a7 */ /* 0x0045e200081004ff */
[----:B-1----:R-:W-:-:S02]  /*2940*/  LOP3.LUT P3, RZ, R6, 0x1, RZ, 0xc0, !PT ;  /* 0x0000000106ff7812 */ /* 0x002fc4000786c0ff */
[----:B------:R-:W-:-:S04]  /*2950*/  SEL R4, RZ, 0x1, P1 ;  /* 0x00000001ff047807 */ /* 0x000fc80000800000 */
[----:B------:R-:W-:Y:S02]  /*2960*/  LOP3.LUT R10, R10, R4, RZ, 0x3c, !PT ;  /* 0x000000040a0a7212 */ /* 0x000fe400078e3cff */
[----:B--2---:R-:W-:-:S04]  /*2970*/  SEL R0, RZ, 0x1, P0 ;  /* 0x00000001ff007807 */ /* 0x004fc80000000000 */
[----:B------:R-:W-:Y:S01]  /*2980*/  LOP3.LUT R9, R9, R0, RZ, 0x3c, !PT ;  /* 0x0000000009097212 */ /* 0x000fe200078e3cff */
[----:B------:R-:W-:Y:S06]  /*2990*/  @P3 BRA `(.L_x_43) ;  /* 0xfffffffc002c3947 */ /* 0x000fec000383ffff */
[----:B------:R-:W-:Y:S01]  /*29a0*/  ULEA UR5, UR6, UR37, 0x3 ;  /* 0x0000002506057291 */ /* 0x000fe2000f8e18ff */
[----:B------:R-:W-:-:S08]  /*29b0*/  SHF.L.U32 R2, R12, 0x1f, RZ ;  /* 0x0000001f0c027819 */ /* 0x000fd000000006ff */
[----:B------:R-:W1:Y:S02]  /*29c0*/  SYNCS.PHASECHK.TRANS64 P0, [UR5+0x90], R2 ;  /* 0x00009002ff0075a7 */ /* 0x000e640008001005 */
[----:B-1----:R-:W-:Y:S05]  /*29d0*/  @P0 BRA `(.L_x_44) ;  /* 0x0000000000080947 */ /* 0x002fea0003800000 */
[----:B------:R-:W1:Y:S02]  /*29e0*/  SYNCS.PHASECHK.TRANS64.TRYWAIT P0, [UR5+0x90], R2 ;  /* 0x00009002ff0075a7 */ /* 0x000e640008001105 */
[----:B-1----:R-:W-:Y:S05]  /*29f0*/  @!P0 BRA `(.L_x_45) ;  /* 0x0000006400988947 */ /* 0x002fea0003800000 */
.L_x_44:
[----:B------:R-:W-:-:S04]  /*2a00*/  UIADD3 UR4, UPT, UPT, UR6, 0x1, URZ ;  /* 0x0000000106047890 */ /* 0x000fc8000fffe0ff */
[----:B------:R-:W-:-:S04]  /*2a10*/  UISETP.NE.AND UP0, UPT, UR4, 0x2, UPT ;  /* 0x000000020400788c */ /* 0x000fc8000bf05270 */
[----:B------:R-:W-:Y:S02]  /*2a20*/  USEL UR7, URZ, 0x1, UP0 ;  /* 0x00000001ff077887 */ /* 0x000fe40008000000 */
[----:B------:R-:W-:-:S04]  /*2a30*/  USEL UR4, UR4, URZ, UP0 ;  /* 0x000000ff04047287 */ /* 0x000fc80008000000 */
[----:B------:R-:W-:Y:S01]  /*2a40*/  ULEA UR4, UR4, UR37, 0x3 ;  /* 0x0000002504047291 */ /* 0x000fe2000f8e18ff */
[----:B-1----:R-:W-:-:S04]  /*2a50*/  LOP3.LUT R2, R12, UR7, RZ, 0x3c, !PT ;  /* 0x000000070c027c12 */ /* 0x002fc8000f8e3cff */
[----:B------:R-:W-:-:S04]  /*2a60*/  SHF.L.U32 R0, R2, 0x1f, RZ ;  /* 0x0000001f02007819 */ /* 0x000fc800000006ff */
[----:B------:R-:W1:Y:S02]  /*2a70*/  SYNCS.PHASECHK.TRANS64 P0, [UR4+0x90], R0 ;  /* 0x00009000ff0075a7 */ /* 0x000e640008001004 */
[----:B-1----:R-:W-:Y:S05]  /*2a80*/  @P0 EXIT ;  /* 0x000000000000094d */ /* 0x002fea0003800000 */
[----:B------:R-:W-:Y:S02]  /*2a90*/  SHF.L.U32 R2, R2, 0x1f, RZ ;  /* 0x0000001f02027819 */ /* 0x000fe400000006ff */
[----:B------:R-:W-:-:S07]  /*2aa0*/  MOV R0, UR4 ;  /* 0x0000000400007c02 */ /* 0x000fce0008000f00 */
.L_x_46:
[----:B-1----:R1:W2:Y:S02]  /*2ab0*/  SYNCS.PHASECHK.TRANS64.TRYWAIT P0, [R0+URZ+0x90], R2 ;  /* 0x00009002000075a7 */ /* 0x0022a400080011ff */
[----:B--2---:R-:W-:Y:S05]  /*2ac0*/  @!P0 NANOSLEEP.SYNCS 0x989680 ;  /* 0x009896800000895d */ /* 0x004fea0003900000 */
[----:B------:R-:W2:Y:S02]  /*2ad0*/  @!P0 SYNCS.PHASECHK.TRANS64 P0, [R0+URZ+0x90], R2 ;  /* 0x00009002000085a7 */ /* 0x000ea400080010ff */
[----:B--2---:R-:W-:Y:S05]  /*2ae0*/  @P0 EXIT ;  /* 0x000000000000094d */ /* 0x004fea0003800000 */
[----:B------:R-:W-:Y:S05]  /*2af0*/  BRA `(.L_x_46) ;  /* 0xfffffffc00ec7947 */ /* 0x000fea000383ffff */
.L_x_39:
[----:B------:R-:W-:-:S09]  /*2b00*/  UISETP.NE.AND UP1, UPT, UR8, URZ, UPT ;  /* 0x000000ff0800728c */ /* 0x000fd2000bf25270 */
[----:B------:R-:W-:Y:S05]  /*2b10*/  BRA.U UP1, `(.L_x_47) ;  /* 0x0000000d01b47547 */ /* 0x000fea000b800000 */
[----:B------:R-:W-:Y:S01]  /*2b20*/  UMOV UR4, 0x40 ;  /* 0x0000004000047882 */ /* 0x000fe20000000000 */
[----:B------:R-:W-:Y:S01]  /*2b30*/  NOP ;  /* 0x0000000000007918 */ /* 0x000fe20000000000 */
[----:B------:R-:W-:Y:S01]  /*2b40*/  ULEA UR4, UR37, UR4, 0x18 ;  /* 0x0000000425047291 */ /* 0x000fe2000f8ec0ff */
[----:B------:R-:W-:Y:S02]  /*2b50*/  UMOV UR5, 0x400 ;  /* 0x0000040000057882 */ /* 0x000fe40000000000 */
[----:B------:R-:W-:-:S06]  /*2b60*/  ULEA UR37, UR37, UR5, 0x18 ;  /* 0x0000000525257291 */ /* 0x000fcc000f8ec0ff */
[----:B------:R-:W1:Y:S02]  /*2b70*/  LDS.U8 R0, [UR4+0x1c] ;  /* 0x00001c04ff007984 */ /* 0x000e640008000000 */
[----:B-1----:R-:W-:-:S13]  /*2b80*/  ISETP.NE.AND P0, PT, R0, RZ, PT ;  /* 0x000000ff0000720c */ /* 0x002fda0003f05270 */
[----:B------:R-:W-:Y:S05]  /*2b90*/  @P0 BRA `(.L_x_48) ;  /* 0x0000000000580947 */ /* 0x000fea0003800000 */
[----:B------:R-:W-:-:S13]  /*2ba0*/  ELECT P0, URZ, PT ;  /* 0x0000000000ff782f */ /* 0x000fda0003800000 */
[----:B------:R-:W-:Y:S05]  /*2bb0*/  @!P0 BRA `(.L_x_49) ;  /* 0x0000000000608947 */ /* 0x000fea0003800000 */
[----:B------:R-:W-:Y:S01]  /*2bc0*/  UMOV UR5, 0x10 ;  /* 0x0000001000057882 */ /* 0x000fe20000000000 */
[----:B------:R-:W-:Y:S01]  /*2bd0*/  HFMA2 R0, -RZ, RZ, 0, 5.9604644775390625e-08 ;  /* 0x00000001ff007431 */ /* 0x000fe200000001ff */
[----:B------:R-:W-:-:S03]  /*2be0*/  MOV R2, 0xffff ;  /* 0x0000ffff00027802 */ /* 0x000fc60000000f00 */
[----:B------:R-:W-:Y:S04]  /*2bf0*/  DEPBAR.LE SB1, 0x36 ;  /* 0x00009d800000791a */ /* 0x000fe80000000000 */
[----:B------:R-:W1:Y:S02]  /*2c00*/  UTCATOMSWS.FIND_AND_SET.ALIGN UP0, UR5, UR5 ;  /* 0x00000005000575e3 */ /* 0x000e640008000800 */
[----:B-1----:R-:W-:Y:S01]  /*2c10*/  MOV R3, UR5 ;  /* 0x0000000500037c02 */ /* 0x002fe20008000f00 */
[----:B------:R-:W-:Y:S06]  /*2c20*/  BRA.U UP0, `(.L_x_50) ;  /* 0x0000000100187547 */ /* 0x000fec000b800000 */
.L_x_51:
[----:B------:R-:W-:Y:S05]  /*2c30*/  NANOSLEEP 0x64 ;  /* 0x000000640000795d */ /* 0x000fea0003800000 */
[----:B------:R-:W-:-:S05]  /*2c40*/  UMOV UR5, 0x10 ;  /* 0x0000001000057882 */ /* 0x000fca0000000000 */
[----:B------:R-:W-:Y:S04]  /*2c50*/  DEPBAR.LE SB1, 0x36 ;  /* 0x00009d800000791a */ /* 0x000fe80000000000 */
[----:B------:R-:W1:Y:S02]  /*2c60*/  UTCATOMSWS.FIND_AND_SET.ALIGN UP0, UR5, UR5 ;  /* 0x00000005000575e3 */ /* 0x000e640008000800 */
[----:B-1----:R-:W-:Y:S01]  /*2c70*/  MOV R3, UR5 ;  /* 0x0000000500037c02 */ /* 0x002fe20008000f00 */
[----:B------:R-:W-:Y:S05]  /*2c80*/  BRA.U !UP0, `(.L_x_51) ;  /* 0xfffffffd08e87547 */ /* 0x000fea000b83ffff */
.L_x_50:
[-C--:B------:R-:W-:Y:S02]  /*2c90*/  SHF.L.U32 R2, R2, R3.reuse, RZ ;  /* 0x0000000302027219 */ /* 0x080fe400000006ff */
[----:B------:R-:W-:Y:S01]  /*2ca0*/  SHF.L.U32 R0, R0, R3, RZ ;  /* 0x0000000300007219 */ /* 0x000fe200000006ff */
[----:B------:R-:W-:Y:S02]  /*2cb0*/  IMAD.SHL.U32 R3, R3, 0x20, RZ ;  /* 0x0000002003037824 */ /* 0x000fe400078e00ff */
[----:B------:R1:W-:Y:S04]  /*2cc0*/  ATOMS.OR RZ, [UR4+0x14], R2 ;  /* 0x00001402ffff798c */ /* 0x0003e8000b000004 */
[----:B------:R1:W-:Y:S04]  /*2cd0*/  ATOMS.OR RZ, [UR4+0x18], R0 ;  /* 0x00001800ffff798c */ /* 0x0003e8000b000004 */
[----:B------:R1:W-:Y:S01]  /*2ce0*/  STS [UR37+0x130], R3 ;  /* 0x00013003ff007988 */ /* 0x0003e20008000825 */
[----:B------:R-:W-:Y:S05]  /*2cf0*/  BRA `(.L_x_49) ;  /* 0x0000000000107947 */ /* 0x000fea0003800000 */
.L_x_48:
[----:B------:R-:W-:Y:S02]  /*2d00*/  MOV R0, 0xffffffff ;  /* 0xffffffff00007802 */ /* 0x000fe40000000f00 */
[----:B------:R-:W-:-:S03]  /*2d10*/  MOV R2, 0x2d40 ;  /* 0x00002d4000027802 */ /* 0x000fc60000000f00 */
[----:B------:R1:W-:Y:S04]  /*2d20*/  STS [UR37+0x130], R0 ;  /* 0x00013000ff007988 */ /* 0x0003e80008000825 */
[----:B-1-3-5:R-:W-:Y:S05]  /*2d30*/  CALL.REL.NOINC `($__internal_1_$__cuda_sm10x_tcgen05_guardrail_trap_phase_invalid_during_alloc) ;  /* 0x0000006800e07944 */ /* 0x02afea0003c00000 */
.L_x_49:
[----:B------:R-:W-:Y:S05]  /*2d40*/  WARPSYNC.ALL ;  /* 0x0000000000007948 */ /* 0x000fea0003800000 */
[----:B------:R-:W2:Y:S01]  /*2d50*/  S2UR UR5, SR_CgaCtaId ;  /* 0x00000000000579c3 */ /* 0x000ea20000008800 */
[----:B------:R-:W-:Y:S01]  /*2d60*/  UMOV UR4, 0x400 ;  /* 0x0000040000047882 */ /* 0x000fe20000000000 */
[----:B------:R-:W-:-:S06]  /*2d70*/  NOP ;  /* 0x0000000000007918 */ /* 0x000fcc0000000000 */
[----:B------:R-:W-:Y:S06]  /*2d80*/  BAR.ARV 0x6, 0xa0 ;  /* 0x0182800000007b1d */ /* 0x000fec0000002000 */
[----:B------:R-:W4:Y:S01]  /*2d90*/  LDCU UR7, c[0x0][0x38c] ;  /* 0x00007180ff0777ac */ /* 0x000f220008000800 */
[----:B------:R-:W-:Y:S01]  /*2da0*/  IMAD.MOV.U32 R11, RZ, RZ, 0x1 ;  /* 0x00000001ff0b7424 */ /* 0x000fe200078e00ff */
[----:B------:R-:W-:Y:S01]  /*2db0*/  CS2R R8, SRZ ;  /* 0x0000000000087805 */ /* 0x000fe2000001ff00 */
[----:B------:R-:W-:Y:S01]  /*2dc0*/  IMAD.MOV.U32 R10, RZ, RZ, RZ ;  /* 0x000000ffff0a7224 */ /* 0x000fe200078e00ff */
[----:B------:R-:W3:Y:S01]  /*2dd0*/  LDCU UR6, c[0x0][0x38c] ;  /* 0x00007180ff0677ac */ /* 0x000ee20008000800 */
[----:B------:R-:W-:Y:S01]  /*2de0*/  UMOV UR15, URZ ;  /* 0x000000ff000f7c82 */ /* 0x000fe20008000000 */
[----:B------:R-:W-:Y:S01]  /*2df0*/  UMOV UR14, URZ ;  /* 0x000000ff000e7c82 */ /* 0x000fe20008000000 */
[----:B--2---:R-:W-:Y:S01]  /*2e00*/  ULEA UR5, UR5, UR4, 0x18 ;  /* 0x0000000405057291 */ /* 0x004fe2000f8ec0ff */
[----:B------:R-:W-:Y:S01]  /*2e10*/  UMOV UR24, 0x0 ;  /* 0x0000000000187882 */ /* 0x000fe20000000000 */
[----:B------:R-:W-:-:S02]  /*2e20*/  UMOV UR25, 0x8218010 ;  /* 0x0821801000197882 */ /* 0x000fc40000000000 */
[----:B------:R-:W-:Y:S02]  /*2e30*/  UIADD3 UR10, UPT, UPT, UR5, 0x8400, URZ ;  /* 0x00008400050a7890 */ /* 0x000fe4000fffe0ff */
[----:B------:R-:W-:Y:S02]  /*2e40*/  UIADD3 UR11, UPT, UPT, UR5, 0x14400, URZ ;  /* 0x00014400050b7890 */ /* 0x000fe4000fffe0ff */
[----:B----4-:R-:W-:Y:S01]  /*2e50*/  UIADD3 UR7, UPT, UPT, UR7, 0x3f, URZ ;  /* 0x0000003f07077890 */ /* 0x010fe2000fffe0ff */
[----:B-1----:R-:W1:Y:S01]  /*2e60*/  LDS R0, [UR5+0x130] ;  /* 0x00013005ff007984 */ /* 0x002e620008000800 */
[----:B------:R-:W-:Y:S02]  /*2e70*/  USHF.R.U32.HI UR10, URZ, 0x4, UR10 ;  /* 0x00000004ff0a7899 */ /* 0x000fe4000801160a */
[----:B------:R-:W-:Y:S02]  /*2e80*/  USHF.R.S32.HI UR4, URZ, 0x1f, UR7 ;  /* 0x0000001fff047899 */ /* 0x000fe40008011407 */
[----:B------:R-:W-:-:S02]  /*2e90*/  USHF.R.U32.HI UR11, URZ, 0x4, UR11 ;  /* 0x00000004ff0b7899 */ /* 0x000fc4000801160b */
[----:B------:R-:W-:Y:S02]  /*2ea0*/  ULEA.HI UR4, UR4, UR7, URZ, 0x6 ;  /* 0x0000000704047291 */ /* 0x000fe4000f8f30ff */
[----:B------:R-:W-:Y:S02]  /*2eb0*/  ULOP3.LUT UR10, UR10, 0x3fff, URZ, 0xc0, !UPT ;  /* 0x00003fff0a0a7892 */ /* 0x000fe4000f8ec0ff */
[----:B------:R-:W-:Y:S02]  /*2ec0*/  USHF.R.S32.HI UR4, URZ, 0x6, UR4 ;  /* 0x00000006ff047899 */ /* 0x000fe40008011404 */
[----:B------:R-:W-:Y:S02]  /*2ed0*/  ULOP3.LUT UR11, UR11, 0x3fff, URZ, 0xc0, !UPT ;  /* 0x00003fff0b0b7892 */ /* 0x000fe4000f8ec0ff */
[----:B------:R-:W-:Y:S01]  /*2ee0*/  UISETP.LT.AND UP0, UPT, UR4, 0x1, UPT ;  /* 0x000000010400788c */ /* 0x000fe2000bf01270 */
[----:B------:R-:W-:Y:S01]  /*2ef0*/  UMOV UR22, 0x0 ;  /* 0x0000000000167882 */ /* 0x000fe20000000000 */
[----:B------:R-:W-:-:S02]  /*2f00*/  UMOV UR23, 0x8218010 ;  /* 0x0821801000177882 */ /* 0x000fc40000000000 */
[----:B------:R-:W-:Y:S02]  /*2f10*/  USEL UR9, UR4, 0x1, !UP0 ;  /* 0x0000000104097887 */ /* 0x000fe4000c000000 */
[----:B------:R-:W-:Y:S02]  /*2f20*/  ULOP3.LUT UR10, UR10, 0x2000000, URZ, 0xfc, !UPT ;  /* 0x020000000a0a7892 */ /* 0x000fe4000f8efcff */
[----:B------:R-:W-:Y:S02]  /*2f30*/  ULOP3.LUT UR11, UR11, 0x2000000, URZ, 0xfc, !UPT ;  /* 0x020000000b0b7892 */ /* 0x000fe4000f8efcff */
[----:B------:R-:W-:Y:S02]  /*2f40*/  UIADD3 UR9, UPT, UPT, -UR9, URZ, URZ ;  /* 0x000000ff09097290 */ /* 0x000fe4000fffe1ff */
[----:B---3--:R-:W-:Y:S01]  /*2f50*/  UISETP.GE.AND UP3, UPT, UR6, 0x1, UPT ;  /* 0x000000010600788c */ /* 0x008fe2000bf66270 */
[----:B------:R-:W-:Y:S01]  /*2f60*/  UMOV UR20, 0x0 ;  /* 0x0000000000147882 */ /* 0x000fe20000000000 */
[----:B------:R-:W-:Y:S01]  /*2f70*/  UMOV UR21, 0x8218010 ;  /* 0x0821801000157882 */ /* 0x000fe20000000000 */
[----:B------:R-:W-:Y:S01]  /*2f80*/  UMOV UR18, 0x0 ;  /* 0x0000000000127882 */ /* 0x000fe20000000000 */
[----:B------:R-:W-:Y:S01]  /*2f90*/  UMOV UR19, 0x8218010 ;  /* 0x0821801000137882 */ /* 0x000fe20000000000 */
[----:B-1----:R-:W-:-:S15]  /*2fa0*/  R2UR UR16, R0 ;  /* 0x00000000001072ca */ /* 0x002fde00000e0000 */
.L_x_58:
[----:B------:R-:W-:Y:S02]  /*2fb0*/  LEA R0, R10, UR5, 0x3 ;  /* 0x000000050a007c11 */ /* 0x000fe4000f8e18ff */
[----:B------:R-:W-:Y:S02]  /*2fc0*/  SHF.L.U32 R2, R9, 0x1f, RZ ;  /* 0x0000001f09027819 */ /* 0x000fe400000006ff */
[----:B------:R-:W-:Y:S01]  /*2fd0*/  PLOP3.LUT P0, PT, PT, PT, UP3, 0x80, 0x8 ;  /* 0x000000000008781c */ /* 0x000fe20003f0f038 */
[----:B------:R-:W-:Y:S01]  /*2fe0*/  VIADD R3, R0, 0x90 ;  /* 0x0000009000037836 */ /* 0x000fe20000000000 */
[----:B-1----:R-:W1:Y:S02]  /*2ff0*/  SYNCS.PHASECHK.TRANS64.TRYWAIT P1, [R0+URZ+0x80], R2 ;  /* 0x00008002000075a7 */ /* 0x002e6400080211ff */
[----:B-1-3--:R-:W-:Y:S09]  /*3000*/  @!P1 BRA `(.L_x_52) ;  /* 0x00000060002c9947 */ /* 0x00aff20003800000 */
.L_x_143:
[----:B------:R-:W-:Y:S01]  /*3010*/  LEA R4, R10, UR5, 0x4 ;  /* 0x000000050a047c11 */ /* 0x000fe2000f8e20ff */
[----:B------:R-:W-:Y:S01]  /*3020*/  @UP3 ULEA UR6, UR14, UR5, 0x3 ;  /* 0x000000050e063291 */ /* 0x000fe2000f8e18ff */
[----:B------:R-:W-:Y:S01]  /*3030*/  PLOP3.LUT P2, PT, PT, PT, PT, 0x80, 0x8 ;  /* 0x000000000008781c */ /* 0x000fe20003f4f070 */
[----:B------:R-:W-:Y:S01]  /*3040*/  ULEA UR7, UR15, UR5, 0x3 ;  /* 0x000000050f077291 */ /* 0x000fe2000f8e18ff */
[----:B------:R-:W-:Y:S01]  /*3050*/  PRMT R3, RZ, 0x654, R3 ;  /* 0x00000654ff037816 */ /* 0x000fe20000000003 */
[----:B------:R-:W-:Y:S01]  /*3060*/  ULEA UR8, UR15, UR16, 0x7 ;  /* 0x000000100f087291 */ /* 0x000fe2000f8e38ff */
[----:B------:R-:W2:Y:S01]  /*3070*/  LDS.128 R4, [R4+0x110] ;  /* 0x0001100004047984 */ /* 0x000ea20000000c00 */
[----:B-1----:R-:W-:Y:S02]  /*3080*/  @P0 SHF.L.U32 R2, R8, 0x1f, RZ ;  /* 0x0000001f08020819 */ /* 0x002fe400000006ff */
[----:B------:R-:W-:Y:S01]  /*3090*/  SHF.L.U32 R0, R11, 0x1f, RZ ;  /* 0x0000001f0b007819 */ /* 0x000fe200000006ff */
[----:B------:R-:W-:Y:S01]  /*30a0*/  @!PT LDS RZ, [RZ] ;  /* 0x00000000fffff984 */ /* 0x000fe20000000800 */
[----:B------:R-:W-:Y:S01]  /*30b0*/  @!PT LDS RZ, [RZ] ;  /* 0x00000000fffff984 */ /* 0x000fe20000000800 */
[----:B------:R-:W-:Y:S01]  /*30c0*/  @!PT LDS RZ, [RZ] ;  /* 0x00000000fffff984 */ /* 0x000fe20000000800 */
[----:B------:R-:W-:Y:S01]  /*30d0*/  @!PT LDS RZ, [RZ] ;  /* 0x00000000fffff984 */ /* 0x000fe20000000800 */
[----:B------:R1:W-:Y:S06]  /*30e0*/  MEMBAR.ALL.CTA ;  /* 0x0000000000007992 */ /* 0x0003ec0000008000 */
[----:B-1----:R-:W1:Y:S02]  /*30f0*/  FENCE.VIEW.ASYNC.S ;  /* 0x00000000000073c6 */ /* 0x002e640000000000 */
[----:B-1----:R1:W-:Y:S01]  /*3100*/  SYNCS.ARRIVE.TRANS64.RED.A1T0 RZ, [R3+URZ], RZ ;  /* 0x000000ff03ff79a7 */ /* 0x0023e200081004ff */
[----:B------:R1:W3:Y:S01]  /*3110*/  @P0 SYNCS.PHASECHK.TRANS64.TRYWAIT P2, [UR6], R2 ;  /* 0x00000002ff0005a7 */ /* 0x0002e20008041106 */
[----:B--2---:R-:W-:Y:S01]  /*3120*/  LOP3.LUT P1, RZ, R6, 0x1, RZ, 0xc0, !PT ;  /* 0x0000000106ff7812 */ /* 0x004fe2000782c0ff */
[----:B------:R-:W2:Y:S02]  /*3130*/  SYNCS.PHASECHK.TRANS64.TRYWAIT P0, [UR7+0xc0], R0 ;  /* 0x0000c000ff0075a7 */ /* 0x000ea40008001107 */
[----:B-123--:R-:W-:Y:S10]  /*3140*/  @!P0 BRA `(.L_x_53) ;  /* 0x0000005c00f08947 */ /* 0x00eff40003800000 */
.L_x_145:
[----:B------:R-:W-:Y:S01]  /*3150*/  IADD3 R10, PT, PT, R10, 0x1, RZ ;  /* 0x000000010a0a7810 */ /* 0x000fe20007ffe0ff */
[----:B------:R-:W-:Y:S06]  /*3160*/  BRA.U !UP3, `(.L_x_54) ;  /* 0x000000010bc07547 */ /* 0x000fec000b800000 */
[----:B------:R-:W-:Y:S01]  /*3170*/  UPLOP3.LUT UP4, UPT, UPT, UPT, UPT, 0x40, 0x4 ;  /* 0x000000000004789c */ /* 0x000fe20003f8e870 */
[----:B------:R-:W-:Y:S01]  /*3180*/  UMOV UR13, UR9 ;  /* 0x00000009000d7c82 */ /* 0x000fe20008000000 */
[----:B------:R-:W-:Y:S01]  /*3190*/  UMOV UR12, UR4 ;  /* 0x00000004000c7c82 */ /* 0x000fe20008000000 */
[----:B------:R-:W-:-:S08]  /*31a0*/  UMOV UR17, UR14 ;  /* 0x0000000e00117c82 */ /* 0x000fd00008000000 */
.L_x_57:
[----:B------:R-:W-:Y:S02]  /*31b0*/  UIADD3 UR13, UPT, UPT, UR13, 0x1, URZ ;  /* 0x000000010d0d7890 */ /* 0x000fe4000fffe0ff */
[----:B--2---:R-:W-:Y:S02]  /*31c0*/  ULEA UR6, UR17, UR5, 0x3 ;  /* 0x0000000511067291 */ /* 0x004fe4000f8e18ff */
[----:B------:R-:W-:Y:S01]  /*31d0*/  UISETP.NE.AND UP0, UPT, UR13, URZ, UPT ;  /* 0x000000ff0d00728c */ /* 0x000fe2000bf05270 */
[----:B---3--:R-:W-:Y:S10]  /*31e0*/  @P2 BRA `(.L_x_55) ;  /* 0x00000000000c2947 */ /* 0x008ff40003800000 */
[----:B-1----:R-:W-:Y:S04]  /*31f0*/  SHF.L.U32 R2, R8, 0x1f, RZ ;  /* 0x0000001f08027819 */ /* 0x002fe800000006ff */
[----:B------:R-:W1:Y:S02]  /*3200*/  SYNCS.PHASECHK.TRANS64.TRYWAIT P0, [UR6], R2 ;  /* 0x00000002ff0075a7 */ /* 0x000e640008001106 */
[----:B-1----:R-:W-:Y:S05]  /*3210*/  @!P0 BRA `(.L_x_56) ;  /* 0x0000005c00d48947 */ /* 0x002fea0003800000 */
.L_x_55:
[----:B------:R-:W-:Y:S01]  /*3220*/  UISETP.NE.AND UP1, UPT, UR12, 0x1, UPT ;  /* 0x000000010c00788c */ /* 0x000fe2000bf25270 */
[----:B------:R-:W-:Y:S01]  /*3230*/  PLOP3.LUT P2, PT, PT, PT, PT, 0x80, 0x8 ;  /* 0x000000000008781c */ /* 0x000fe20003f4f070 */
[----:B------:R-:W-:Y:S02]  /*3240*/  UIADD3 UR14, UPT, UPT, UR17, 0x1, URZ ;  /* 0x00000001110e7890 */ /* 0x000fe4000fffe0ff */
[----:B------:R-:W-:Y:S02]  /*3250*/  ULEA UR28, UR17, UR11, 0xa ;  /* 0x0000000b111c7291 */ /* 0x000fe4000f8e50ff */
[----:B------:R-:W-:Y:S01]  /*3260*/  UISETP.NE.AND UP2, UPT, UR14, 0x3, UPT ;  /* 0x000000030e00788c */ /* 0x000fe2000bf45270 */
[----:B------:R-:W-:Y:S01]  /*3270*/  PLOP3.LUT P0, PT, PT, PT, UP1, 0x80, 0x8 ;  /* 0x000000000008781c */ /* 0x000fe20003f0f018 */
[----:B------:R-:W-:Y:S02]  /*3280*/  UIADD3 UR40, UPT, UPT, UR28, 0x80, URZ ;  /* 0x000000801c287890 */ /* 0x000fe4000fffe0ff */
[----:B------:R-:W-:Y:S02]  /*3290*/  USEL UR27, URZ, 0x1, UP2 ;  /* 0x00000001ff1b7887 */ /* 0x000fe40009000000 */
[----:B------:R-:W-:Y:S02]  /*32a0*/  USEL UR14, UR14, URZ, UP2 ;  /* 0x000000ff0e0e7287 */ /* 0x000fe40009000000 */
[----:B------:R-:W-:Y:S02]  /*32b0*/  UIADD3 UR36, UPT, UPT, UR28, 0x100, URZ ;  /* 0x000001001c247890 */ /* 0x000fe4000fffe0ff */
[----:B------:R-:W-:Y:S01]  /*32c0*/  @UP1 ULEA UR26, UR14, UR5, 0x3 ;  /* 0x000000050e1a1291 */ /* 0x000fe2000f8e18ff */
[----:B------:R-:W-:Y:S01]  /*32d0*/  LOP3.LUT R8, R8, UR27, RZ, 0x3c, !PT ;  /* 0x0000001b08087c12 */ /* 0x000fe2000f8e3cff */
[----:B------:R-:W-:Y:S02]  /*32e0*/  UIADD3 UR32, UPT, UPT, UR28, 0x180, URZ ;  /* 0x000001801c207890 */ /* 0x000fe4000fffe0ff */
[----:B------:R-:W-:Y:S01]  /*32f0*/  UIADD3 UR6, UPT, UPT, UR6, 0x18, URZ ;  /* 0x0000001806067890 */ /* 0x000fe2000fffe0ff */
[----:B-1----:R-:W-:Y:S01]  /*3300*/  @P0 SHF.L.U32 R0, R8, 0x1f, RZ ;  /* 0x0000001f08000819 */ /* 0x002fe200000006ff */
[----:B------:R-:W-:Y:S01]  /*3310*/  UIADD3 UR12, UPT, UPT, UR12, -0x1, URZ ;  /* 0xffffffff0c0c7890 */ /* 0x000fe2000fffe0ff */
[----:B------:R-:W-:Y:S02]  /*3320*/  UMOV UR29, 0x40004040 ;  /* 0x40004040001d7882 */ /* 0x000fe40000000000 */
[----:B------:R2:W3:Y:S01]  /*3330*/  @P0 SYNCS.PHASECHK.TRANS64.TRYWAIT P2, [UR26], R0 ;  /* 0x00000000ff0005a7 */ /* 0x0004e2000804111a */
[----:B------:R-:W-:Y:S01]  /*3340*/  ULEA UR26, UR17, UR10, 0xa ;  /* 0x0000000a111a7291 */ /* 0x000fe2000f8e50ff */
[----:B------:R-:W-:Y:S01]  /*3350*/  UMOV UR27, 0x40004040 ;  /* 0x40004040001b7882 */ /* 0x000fe20000000000 */
[----:B------:R-:W-:Y:S02]  /*3360*/  UMOV UR41, 0x40004040 ;  /* 0x4000404000297882 */ /* 0x000fe40000000000 */
[----:B------:R-:W-:Y:S02]  /*3370*/  UIADD3 UR38, UPT, UPT, UR26, 0x80, URZ ;  /* 0x000000801a267890 */ /* 0x000fe4000fffe0ff */
[----:B------:R-:W-:Y:S02]  /*3380*/  UIADD3 UR34, UPT, UPT, UR26, 0x100, URZ ;  /* 0x000001001a227890 */ /* 0x000fe4000fffe0ff */
[----:B------:R-:W-:Y:S01]  /*3390*/  UIADD3 UR30, UPT, UPT, UR26, 0x180, URZ ;  /* 0x000001801a1e7890 */ /* 0x000fe2000fffe0ff */
[----:B------:R2:W-:Y:S01]  /*33a0*/  UTCHMMA gdesc[UR26], gdesc[UR28], tmem[UR8], tmem[UR24], idesc[UR25], UP4 ;  /* 0x00ff181c1a0075ea */ /* 0x0005e2000a000008 */
[----:B------:R-:W-:Y:S01]  /*33b0*/  UPLOP3.LUT UP4, UPT, UPT, UPT, UPT, 0x80, 0x8 ;  /* 0x000000000008789c */ /* 0x000fe20003f8f070 */
[----:B------:R-:W-:Y:S01]  /*33c0*/  UMOV UR39, 0x40004040 ;  /* 0x4000404000277882 */ /* 0x000fe20000000000 */
[----:B------:R-:W-:Y:S01]  /*33d0*/  UMOV UR37, 0x40004040 ;  /* 0x4000404000257882 */ /* 0x000fe20000000000 */
[----:B------:R2:W-:Y:S01]  /*33e0*/  UTCHMMA gdesc[UR38], gdesc[UR40], tmem[UR8], tmem[UR22], idesc[UR23], UPT ;  /* 0x00ff1628260075ea */ /* 0x0005e2000b800008 */
[----:B------:R-:W-:Y:S01]  /*33f0*/  UMOV UR35, 0x40004040 ;  /* 0x4000404000237882 */ /* 0x000fe20000000000 */
[----:B------:R-:W-:Y:S01]  /*3400*/  UMOV UR33, 0x40004040 ;  /* 0x4000404000217882 */ /* 0x000fe20000000000 */
[----:B------:R-:W-:Y:S01]  /*3410*/  UMOV UR31, 0x40004040 ;  /* 0x40004040001f7882 */ /* 0x000fe20000000000 */
[----:B------:R2:W-:Y:S01]  /*3420*/  UTCHMMA gdesc[UR34], gdesc[UR36], tmem[UR8], tmem[UR20], idesc[UR21], UPT ;  /* 0x00ff1424220075ea */ /* 0x0005e2000b800008 */
[----:B------:R2:W-:Y:S01]  /*3430*/  UTCHMMA gdesc[UR30], gdesc[UR32], tmem[UR8], tmem[UR18], idesc[UR19], UPT ;  /* 0x00ff12201e0075ea */ /* 0x0005e2000b800008 */
[----:B------:R2:W-:Y:S01]  /*3440*/  UTCBAR [UR6], URZ ;  /* 0x000000ff060073e9 */ /* 0x0005e200080000ff */
[----:B------:R-:W-:Y:S01]  /*3450*/  UMOV UR17, UR14 ;  /* 0x0000000e00117c82 */ /* 0x000fe20008000000 */
[----:B------:R-:W-:Y:S05]  /*3460*/  BRA.U UP0, `(.L_x_57) ;  /* 0xfffffffd00507547 */ /* 0x000fea000b83ffff */
.L_x_54:
[----:B------:R-:W-:Y:S01]  /*3470*/  UIADD3 UR15, UPT, UPT, UR15, 0x1, URZ ;  /* 0x000000010f0f7890 */ /* 0x000fe2000fffe0ff */
[C---:B------:R-:W-:Y:S01]  /*3480*/  ISETP.NE.AND P0, PT, R10.reuse, 0x2, PT ;  /* 0x000000020a00780c */ /* 0x040fe20003f05270 */
[----:B------:R-:W-:Y:S02]  /*3490*/  UIADD3 UR7, UPT, UPT, UR7, 0xa0, URZ ;  /* 0x000000a007077890 */ /* 0x000fe4000fffe0ff */
[----:B------:R-:W-:Y:S01]  /*34a0*/  UISETP.NE.AND UP0, UPT, UR15, 0x4, UPT ;  /* 0x000000040f00788c */ /* 0x000fe2000bf05270 */
[----:B-12---:R-:W-:Y:S02]  /*34b0*/  SEL R0, RZ, 0x1, P0 ;  /* 0x00000001ff007807 */ /* 0x006fe40000000000 */
[----:B------:R-:W-:Y:S01]  /*34c0*/  SEL R10, R10, RZ, P0 ;  /* 0x000000ff0a0a7207 */ /* 0x000fe20000000000 */
[----:B------:R-:W-:Y:S01]  /*34d0*/  USEL UR6, URZ, 0x1, UP0 ;  /* 0x00000001ff067887 */ /* 0x000fe20008000000 */
[----:B------:R-:W-:Y:S01]  /*34e0*/  LOP3.LUT R9, R9, R0, RZ, 0x3c, !PT ;  /* 0x0000000009097212 */ /* 0x000fe200078e3cff */
[----:B------:R-:W-:Y:S01]  /*34f0*/  USEL UR15, UR15, URZ, UP0 ;  /* 0x000000ff0f0f7287 */ /* 0x000fe20008000000 */
[----:B------:R1:W-:Y:S03]  /*3500*/  UTCBAR [UR7], URZ ;  /* 0x000000ff070073e9 */ /* 0x0003e600080000ff */
[----:B------:R-:W-:Y:S01]  /*3510*/  LOP3.LUT R11, R11, UR6, RZ, 0x3c, !PT ;  /* 0x000000060b0b7c12 */ /* 0x000fe2000f8e3cff */
[----:B------:R-:W-:Y:S07]  /*3520*/  @P1 BRA `(.L_x_58) ;  /* 0xfffffff800a01947 */ /* 0x000fee000383ffff */
[----:B------:R-:W2:Y:S01]  /*3530*/  S2UR UR4, SR_CgaCtaId ;  /* 0x00000000000479c3 */ /* 0x000ea20000008800 */
[----:B------:R-:W-:Y:S01]  /*3540*/  ELECT P0, URZ, PT ;  /* 0x0000000000ff782f */ /* 0x000fe20003800000 */
[----:B------:R-:W-:Y:S01]  /*3550*/  IMAD.MOV.U32 R0, RZ, RZ, 0x1 ;  /* 0x00000001ff007424 */ /* 0x000fe200078e00ff */
[----:B------:R-:W-:Y:S01]  /*3560*/  UIADD3 UR5, UPT, UPT, UR5, 0xc0, URZ ;  /* 0x000000c005057890 */ /* 0x000fe2000fffe0ff */
[----:B------:R-:W-:Y:S01]  /*3570*/  SHF.L.U32 R2, R11, 0x1f, RZ ;  /* 0x0000001f0b027819 */ /* 0x000fe200000006ff */
[----:B------:R-:W-:-:S03]  /*3580*/  UMOV UR6, 0x40 ;  /* 0x0000004000067882 */ /* 0x000fc60000000000 */
[----:B------:R-:W-:Y:S01]  /*3590*/  UVIRTCOUNT.DEALLOC.SMPOOL 0x80 ;  /* 0x000000800000784c */ /* 0x000fe20000000000 */
[----:B--2---:R-:W-:Y:S02]  /*35a0*/  ULEA UR4, UR4, UR6, 0x18 ;  /* 0x0000000604047291 */ /* 0x004fe4000f8ec0ff */
[----:B------:R-:W-:-:S07]  /*35b0*/  ULEA UR6, UR15, UR5, 0x3 ;  /* 0x000000050f067291 */ /* 0x000fce000f8e18ff */
[----:B------:R2:W-:Y:S02]  /*35c0*/  @P0 STS.U8 [UR4+0x1c], R0 ;  /* 0x00001c00ff000988 */ /* 0x0005e40008000004 */
[----:B------:R-:W4:Y:S02]  /*35d0*/  SYNCS.PHASECHK.TRANS64.TRYWAIT P0, [UR6], R2 ;  /* 0x00000002ff0075a7 */ /* 0x000f240008001106 */
[----:B--2-4-:R-:W-:Y:S05]  /*35e0*/  @!P0 BRA `(.L_x_59) ;  /* 0x0000005800f88947 */ /* 0x014fea0003800000 */
.L_x_148:
[----:B-1----:R-:W-:-:S04]  /*35f0*/  UIADD3 UR7, UPT, UPT, UR15, 0x1, URZ ;  /* 0x000000010f077890 */ /* 0x002fc8000fffe0ff */
[----:B------:R-:W-:-:S04]  /*3600*/  UISETP.NE.AND UP0, UPT, UR7, 0x4, UPT ;  /* 0x000000040700788c */ /* 0x000fc8000bf05270 */
[----:B------:R-:W-:Y:S02]  /*3610*/  USEL UR8, URZ, 0x1, UP0 ;  /* 0x00000001ff087887 */ /* 0x000fe40008000000 */
[----:B------:R-:W-:-:S04]  /*3620*/  USEL UR7, UR7, URZ, UP0 ;  /* 0x000000ff07077287 */ /* 0x000fc80008000000 */
[----:B------:R-:W-:Y:S01]  /*3630*/  ULEA UR6, UR7, UR5, 0x3 ;  /* 0x0000000507067291 */ /* 0x000fe2000f8e18ff */
[----:B--2---:R-:W-:-:S04]  /*3640*/  LOP3.LUT R2, R11, UR8, RZ, 0x3c, !PT ;  /* 0x000000080b027c12 */ /* 0x004fc8000f8e3cff */
[----:B------:R-:W-:-:S04]  /*3650*/  SHF.L.U32 R3, R2, 0x1f, RZ ;  /* 0x0000001f02037819 */ /* 0x000fc800000006ff */
[----:B------:R-:W1:Y:S02]  /*3660*/  SYNCS.PHASECHK.TRANS64.TRYWAIT P0, [UR6], R3 ;  /* 0x00000003ff0075a7 */ /* 0x000e640008001106 */
[----:B-1----:R-:W-:Y:S05]  /*3670*/  @!P0 BRA `(.L_x_60) ;  /* 0x0000005800ec8947 */ /* 0x002fea0003800000 */
.L_x_150:
        /* <DEDUP_REMOVED lines=9> */
.L_x_152:
[----:B------:R-:W-:-:S04]  /*3710*/  UIADD3 UR7, UPT, UPT, UR7, 0x1, URZ ;  /* 0x0000000107077890 */ /* 0x000fc8000fffe0ff */
[----:B------:R-:W-:-:S04]  /*3720*/  UISETP.NE.AND UP0, UPT, UR7, 0x4, UPT ;  /* 0x000000040700788c */ /* 0x000fc8000bf05270 */
[----:B------:R-:W-:Y:S02]  /*3730*/  USEL UR6, URZ, 0x1, UP0 ;  /* 0x00000001ff067887 */ /* 0x000fe40008000000 */
[----:B------:R-:W-:-:S04]  /*3740*/  USEL UR7, UR7, URZ, UP0 ;  /* 0x000000ff07077287 */ /* 0x000fc80008000000 */
[----:B------:R-:W-:Y:S01]  /*3750*/  ULEA UR7, UR7, UR5, 0x3 ;  /* 0x0000000507077291 */ /* 0x000fe2000f8e18ff */
[----:B------:R-:W-:-:S04]  /*3760*/  LOP3.LUT R2, R2, UR6, RZ, 0x3c, !PT ;  /* 0x0000000602027c12 */ /* 0x000fc8000f8e3cff */
[----:B------:R-:W-:-:S04]  /*3770*/  SHF.L.U32 R2, R2, 0x1f, RZ ;  /* 0x0000001f02027819 */ /* 0x000fc800000006ff */
[----:B------:R-:W2:Y:S02]  /*3780*/  SYNCS.PHASECHK.TRANS64.TRYWAIT P0, [UR7], R2 ;  /* 0x00000002ff0075a7 */ /* 0x000ea40008001107 */
[----:B--2---:R-:W-:Y:S05]  /*3790*/  @!P0 BRA `(.L_x_62) ;  /* 0x0000005800d48947 */ /* 0x004fea0003800000 */
.L_x_154:
[----:B------:R-:W-:Y:S01]  /*37a0*/  NOP ;  /* 0x0000000000007918 */ /* 0x000fe20000000000 */
[----:B-1----:R-:W1:Y:S01]  /*37b0*/  LDS R0, [UR4+0x14] ;  /* 0x00001404ff007984 */ /* 0x002e620008000800 */
[----:B------:R-:W-:Y:S01]  /*37c0*/  ULOP3.LUT UR6, UR16, 0xffff, URZ, 0xc0, !UPT ;  /* 0x0000ffff10067892 */ /* 0x000fe2000f8ec0ff */
[----:B------:R-:W-:Y:S01]  /*37d0*/  UMOV UR8, 0xffff ;  /* 0x0000ffff00087882 */ /* 0x000fe20000000000 */
[----:B------:R-:W-:Y:S02]  /*37e0*/  UMOV UR5, 0x1 ;  /* 0x0000000100057882 */ /* 0x000fe40000000000 */
[----:B------:R-:W-:-:S04]  /*37f0*/  USHF.R.U32.HI UR6, URZ, 0x5, UR6 ;  /* 0x00000005ff067899 */ /* 0x000fc80008011606 */
[----:B------:R-:W-:Y:S02]  /*3800*/  USHF.L.U32 UR8, UR8, UR6, URZ ;  /* 0x0000000608087299 */ /* 0x000fe400080006ff */
[----:B------:R-:W-:-:S04]  /*3810*/  USHF.L.U32 UR5, UR5, UR6, URZ ;  /* 0x0000000605057299 */ /* 0x000fc800080006ff */
[----:B-1----:R-:W-:-:S04]  /*3820*/  LOP3.LUT R0, R0, UR8, RZ, 0xc0, !PT ;  /* 0x0000000800007c12 */ /* 0x002fc8000f8ec0ff */
[----:B------:R-:W-:-:S13]  /*3830*/  ISETP.NE.AND P0, PT, R0, UR8, PT ;  /* 0x0000000800007c0c */ /* 0x000fda000bf05270 */
[----:B------:R-:W-:Y:S05]  /*3840*/  @P0 BRA `(.L_x_63) ;  /* 0x0000000000580947 */ /* 0x000fea0003800000 */
[----:B------:R-:W1:Y:S02]  /*3850*/  LDS R0, [UR4+0x18] ;  /* 0x00001804ff007984 */ /* 0x000e640008000800 */
[----:B-1----:R-:W-:-:S04]  /*3860*/  LOP3.LUT R0, R0, UR5, RZ, 0xc0, !PT ;  /* 0x0000000500007c12 */ /* 0x002fc8000f8ec0ff */
[----:B------:R-:W-:-:S13]  /*3870*/  ISETP.NE.AND P0, PT, R0, UR5, PT ;  /* 0x0000000500007c0c */ /* 0x000fda000bf05270 */
[----:B------:R-:W-:Y:S05]  /*3880*/  @P0 BRA `(.L_x_64) ;  /* 0x00000000003c0947 */ /* 0x000fea0003800000 */
[----:B------:R-:W1:Y:S01]  /*3890*/  S2R R2, SR_LANEID ;  /* 0x0000000000027919 */ /* 0x000e620000000000 */
[----:B------:R-:W-:Y:S01]  /*38a0*/  ULOP3.LUT UR8, URZ, UR8, URZ, 0x33, !UPT ;  /* 0x00000008ff087292 */ /* 0x000fe2000f8e33ff */
[----:B------:R-:W-:Y:S02]  /*38b0*/  VOTEU.ANY UR7, UPT, PT ;  /* 0x0000000000077886 */ /* 0x000fe400038e0100 */
[----:B------:R-:W-:-:S03]  /*38c0*/  UFLO.U32 UR7, UR7 ;  /* 0x00000007000772bd */ /* 0x000fc600080e0000 */
[----:B------:R-:W-:-:S04]  /*38d0*/  IMAD.U32 R0, RZ, RZ, UR8 ;  /* 0x00000008ff007e24 */ /* 0x000fc8000f8e00ff */
[----:B------:R2:W4:Y:S02]  /*38e0*/  REDUX UR6, R0 ;  /* 0x00000000000673c4 */ /* 0x0005240000000000 */
[----:B------:R1:W-:Y:S02]  /*38f0*/  UTCATOMSWS.AND URZ, UR8 ;  /* 0x0000000800ff79e3 */ /* 0x0003e40008000000 */
[----:B-1----:R-:W-:Y:S02]  /*3900*/  ISETP.EQ.U32.AND P0, PT, R2, UR7, PT ;  /* 0x0000000702007c0c */ /* 0x002fe4000bf02070 */
[----:B--2---:R-:W-:Y:S02]  /*3910*/  LOP3.LUT R0, RZ, UR5, RZ, 0x33, !PT ;  /* 0x00000005ff007c12 */ /* 0x004fe4000f8e33ff */
[----:B----4-:R-:W-:Y:S02]  /*3920*/  MOV R2, UR6 ;  /* 0x0000000600027c02 */ /* 0x010fe40008000f00 */
[----:B------:R-:W1:Y:S07]  /*3930*/  REDUX UR5, R0 ;  /* 0x00000000000573c4 */ /* 0x000e6e0000000000 */
[----:B------:R2:W-:Y:S01]  /*3940*/  @P0 ATOMS.AND RZ, [UR4+0x14], R2 ;  /* 0x00001402ffff098c */ /* 0x0005e2000a800004 */
[----:B-1----:R-:W-:-:S05]  /*3950*/  IMAD.U32 R0, RZ, RZ, UR5 ;  /* 0x00000005ff007e24 */ /* 0x002fca000f8e00ff */
[----:B------:R2:W-:Y:S01]  /*3960*/  @P0 ATOMS.AND RZ, [UR4+0x18], R0 ;  /* 0x00001800ffff098c */ /* 0x0005e2000a800004 */
[----:B------:R-:W-:Y:S05]  /*3970*/  BRA `(.L_x_65) ;  /* 0x0000000000147947 */ /* 0x000fea0003800000 */
.L_x_64:
[----:B------:R-:W-:Y:S02]  /*3980*/  MOV R2, 0x39a0 ;  /* 0x000039a000027802 */ /* 0x000fe40000000f00 */
[----:B---3-5:R-:W-:Y:S05]  /*3990*/  CALL.REL.NOINC `($__internal_0_$__cuda_sm10x_tcgen05_guardrail_trap_col_being_dealloced_not_returned_by_alloc) ;  /* 0x0000005c00bc7944 */ /* 0x028fea0003c00000 */
[----:B------:R-:W-:Y:S05]  /*39a0*/  BRA `(.L_x_65) ;  /* 0x0000000000087947 */ /* 0x000fea0003800000 */
.L_x_63:
[----:B------:R-:W-:Y:S02]  /*39b0*/  MOV R2, 0x39d0 ;  /* 0x000039d000027802 */ /* 0x000fe40000000f00 */
[----:B---3-5:R-:W-:Y:S05]  /*39c0*/  CALL.REL.NOINC `($__internal_2_$__cuda_sm10x_tcgen05_guardrail_trap_unallocated_columns_being_dealloced) ;  /* 0x0000005c00c87944 */ /* 0x028fea0003c00000 */
.L_x_65:
[----:B------:R-:W-:Y:S01]  /*39d0*/  NOP ;  /* 0x0000000000007918 */ /* 0x000fe20000000000 */
[----:B------:R-:W-:Y:S05]  /*39e0*/  EXIT ;  /* 0x000000000000794d */ /* 0x000fea0003800000 */
.L_x_47:
[----:B------:R-:W-:-:S09]  /*39f0*/  UISETP.NE.OR UP2, UPT, UR8, 0x3, !UP2 ;  /* 0x000000030800788c */ /* 0x000fd2000d745670 */
[----:B------:R-:W-:Y:S05]  /*3a00*/  BRA.U UP2, `(.L_x_66) ;  /* 0x0000001102087547 */ /* 0x000fea000b800000 */
[----:B------:R-:W1:Y:S01]  /*3a10*/  LDC R0, c[0x0][0xb30] ;  /* 0x0002cc00ff007b82 */ /* 0x000e620000000800 */
[----:B------:R-:W2:Y:S01]  /*3a20*/  LDCU.64 UR8, c[0x0][0x888] ;  /* 0x00011100ff0877ac */ /* 0x000ea20008000a00 */
[----:B------:R-:W-:Y:S02]  /*3a30*/  HFMA2 R27, -RZ, RZ, 0, 0 ;  /* 0x00000000ff1b7431 */ /* 0x000fe400000001ff */
[----:B------:R-:W-:Y:S01]  /*3a40*/  IMAD.MOV.U32 R29, RZ, RZ, 0x1 ;  /* 0x00000001ff1d7424 */ /* 0x000fe200078e00ff */
[----:B------:R-:W-:Y:S01]  /*3a50*/  MOV R25, 0x2000 ;  /* 0x0000200000197802 */ /* 0x000fe20000000f00 */
[----:B------:R-:W4:Y:S01]  /*3a60*/  LDCU.64 UR4, c[0x0][0x890] ;  /* 0x00011200ff0477ac */ /* 0x000f220008000a00 */
[----:B------:R-:W-:Y:S01]  /*3a70*/  IMAD.MOV.U32 R28, RZ, RZ, RZ ;  /* 0x000000ffff1c7224 */ /* 0x000fe200078e00ff */
[----:B------:R-:W3:Y:S01]  /*3a80*/  LDC R24, c[0x0][0x370] ;  /* 0x0000dc00ff187b82 */ /* 0x000ee20000000800 */
[----:B------:R-:W-:Y:S01]  /*3a90*/  UMOV UR7, 0x400 ;  /* 0x0000040000077882 */ /* 0x000fe20000000000 */
[----:B------:R-:W-:-:S02]  /*3aa0*/  UPLOP3.LUT UP1, UPT, UPT, UPT, UPT, 0x40, 0x4 ;  /* 0x000000000004789c */ /* 0x000fc40003f2e870 */
[----:B------:R-:W-:-:S04]  /*3ab0*/  ULEA UR7, UR37, UR7, 0x18 ;  /* 0x0000000725077291 */ /* 0x000fc8000f8ec0ff */
[----:B------:R-:W3:Y:S01]  /*3ac0*/  LDC R3, c[0x0][0xb0c] ;  /* 0x0002c300ff037b82 */ /* 0x000ee20000000800 */
[----:B------:R-:W-:Y:S02]  /*3ad0*/  UIADD3 UR13, UPT, UPT, UR7, 0x48, URZ ;  /* 0x00000048070d7890 */ /* 0x000fe4000fffe0ff */
[----:B--2---:R-:W-:Y:S02]  /*3ae0*/  UISETP.NE.U32.AND UP2, UPT, UR8, URZ, UPT ;  /* 0x000000ff0800728c */ /* 0x004fe4000bf45070 */
[----:B------:R-:W-:Y:S02]  /*3af0*/  UIADD3 UR33, UPT, UPT, UR7, 0x30, URZ ;  /* 0x0000003007217890 */ /* 0x000fe4000fffe0ff */
[----:B----4-:R-:W-:Y:S01]  /*3b00*/  UISETP.NE.U32.AND UP3, UPT, UR4, URZ, UPT ;  /* 0x000000ff0400728c */ /* 0x010fe2000bf65070 */
[----:B------:R-:W2:Y:S01]  /*3b10*/  LDC R18, c[0x0][0xb20] ;  /* 0x0002c800ff127b82 */ /* 0x000ea20000000800 */
[----:B-1----:R-:W-:Y:S01]  /*3b20*/  ISETP.NE.AND P1, PT, R0, 0x1, PT ;  /* 0x000000010000780c */ /* 0x002fe20003f25270 */
[----:B------:R-:W-:-:S02]  /*3b30*/  UISETP.NE.AND.EX UP2, UPT, UR9, URZ, UPT, UP2 ;  /* 0x000000ff0900728c */ /* 0x000fc4000bf45320 */
[----:B------:R-:W-:Y:S02]  /*3b40*/  UIADD3 UR25, UPT, UPT, UR7, 0x38, URZ ;  /* 0x0000003807197890 */ /* 0x000fe4000fffe0ff */
[----:B------:R-:W-:Y:S02]  /*3b50*/  UIADD3 UR17, UPT, UPT, UR7, 0x40, URZ ;  /* 0x0000004007117890 */ /* 0x000fe4000fffe0ff */
[----:B------:R-:W1:Y:S01]  /*3b60*/  LDC.64 R30, c[0x0][0x348] ;  /* 0x0000d200ff1e7b82 */ /* 0x000e620000000a00 */
[----:B------:R-:W-:Y:S02]  /*3b70*/  UPRMT UR13, UR37, 0x654, UR13 ;  /* 0x00000654250d7896 */ /* 0x000fe4000800000d */
[----:B------:R-:W-:-:S05]  /*3b80*/  UISETP.NE.AND.EX UP3, UPT, UR5, URZ, UPT, UP3 ;  /* 0x000000ff0500728c */ /* 0x000fca000bf65330 */
[----:B------:R-:W4:Y:S08]  /*3b90*/  LDC.64 R16, c[0x0][0xb10] ;  /* 0x0002c400ff107b82 */ /* 0x000f300000000a00 */
[----:B------:R-:W1:Y:S08]  /*3ba0*/  LDC.64 R6, c[0x0][0xb18] ;  /* 0x0002c600ff067b82 */ /* 0x000e700000000a00 */
[----:B------:R-:W1:Y:S08]  /*3bb0*/  LDC.64 R4, c[0x0][0xb28] ;  /* 0x0002ca00ff047b82 */ /* 0x000e700000000a00 */
[----:B--23--:R-:W1:Y:S02]  /*3bc0*/  LDC R19, c[0x0][0x374] ;  /* 0x0000dd00ff137b82 */ /* 0x00ce640000000800 */
.L_x_77:
[C---:B------:R-:W-:Y:S02]  /*3bd0*/  LEA R0, R28.reuse, UR7, 0x3 ;  /* 0x000000071c007c11 */ /* 0x040fe4000f8e18ff */
[----:B------:R-:W-:Y:S02]  /*3be0*/  SHF.L.U32 R2, R27, 0x1f, RZ ;  /* 0x0000001f1b027819 */ /* 0x000fe400000006ff */
[----:B------:R-:W-:Y:S02]  /*3bf0*/  LEA R20, R28, UR7, 0x4 ;  /* 0x000000071c147c11 */ /* 0x000fe4000f8e20ff */
[----:B--2---:R-:W2:Y:S02]  /*3c00*/  SYNCS.PHASECHK.TRANS64.TRYWAIT P0, [R0+URZ+0x80], R2 ;  /* 0x00008002000075a7 */ /* 0x004ea400080011ff */
[----:B--2---:R-:W-:Y:S05]  /*3c10*/  @!P0 BRA `(.L_x_67) ;  /* 0x0000005400cc8947 */ /* 0x004fea0003800000 */
.L_x_155:
[----:B------:R-:W-:Y:S01]  /*3c20*/  ISETP.GE.AND P0, PT, R40, 0x1, PT ;  /* 0x000000012800780c */ /* 0x000fe20003f06270 */
[----:B------:R-:W3:Y:S01]  /*3c30*/  LDS.128 R20, [R20+0x110] ;  /* 0x0001100014147984 */ /* 0x000ee20000000c00 */
[----:B--2---:R-:W-:Y:S01]  /*3c40*/  VIADD R0, R0, 0x90 ;  /* 0x0000009000007836 */ /* 0x004fe20000000000 */
[----:B------:R-:W-:Y:S01]  /*3c50*/  @!PT LDS RZ, [RZ] ;  /* 0x00000000fffff984 */ /* 0x000fe20000000800 */
[----:B------:R-:W-:Y:S01]  /*3c60*/  @!PT LDS RZ, [RZ] ;  /* 0x00000000fffff984 */ /* 0x000fe20000000800 */
[----:B------:R-:W-:Y:S01]  /*3c70*/  @!PT LDS RZ, [RZ] ;  /* 0x00000000fffff984 */ /* 0x000fe20000000800 */
[----:B------:R-:W-:Y:S01]  /*3c80*/  @!PT LDS RZ, [RZ] ;  /* 0x00000000fffff984 */ /* 0x000fe20000000800 */
[----:B------:R2:W-:Y:S06]  /*3c90*/  MEMBAR.ALL.CTA ;  /* 0x0000000000007992 */ /* 0x0005ec0000008000 */
[----:B--2---:R-:W2:Y:S01]  /*3ca0*/  FENCE.VIEW.ASYNC.S ;  /* 0x00000000000073c6 */ /* 0x004ea20000000000 */
[----:B------:R-:W-:Y:S04]  /*3cb0*/  PRMT R0, RZ, 0x654, R0 ;  /* 0x00000654ff007816 */ /* 0x000fe80000000000 */
[----:B--2---:R2:W-:Y:S01]  /*3cc0*/  SYNCS.ARRIVE.TRANS64.RED.A1T0 RZ, [R0+URZ], RZ ;  /* 0x000000ff00ff79a7 */ /* 0x0045e200081004ff */
[----:B---3--:R-:W-:Y:S11]  /*3cd0*/  LOP3.LUT P3, RZ, R22, 0x1, RZ, 0xc0, !PT ;  /* 0x0000000116ff7812 */ /* 0x008ff6000786c0ff */
[----:B------:R-:W-:Y:S02]  /*3ce0*/  @!UPT UIADD3 URZ, UPT, UPT, URZ, URZ, URZ ;  /* 0x000000fffffff290 */ /* 0x000fe4000fffe0ff */
[----:B------:R-:W-:Y:S02]  /*3cf0*/  @P3 MOV R11, R20 ;  /* 0x00000014000b3202 */ /* 0x000fe40000000f00 */
[----:B------:R-:W-:Y:S01]  /*3d00*/  @P3 LOP3.LUT R10, R21, 0xffff, RZ, 0xc0, !PT ;  /* 0x0000ffff150a3812 */ /* 0x000fe200078ec0ff */
[----:B--2---:R-:W-:Y:S06]  /*3d10*/  @!P0 BRA `(.L_x_68) ;  /* 0x0000000000a48947 */ /* 0x004fec0003800000 */
[-C--:B-1----:R-:W-:Y:S01]  /*3d20*/  IMAD.HI.U32 R0, R19, R7.reuse, RZ ;  /* 0x0000000713007227 */ /* 0x082fe200078e00ff */
[----:B------:R-:W-:Y:S02]  /*3d30*/  ISETP.NE.AND P0, PT, R6, 0x1, PT ;  /* 0x000000010600780c */ /* 0x000fe40003f05270 */
[----:B------:R-:W-:Y:S01]  /*3d40*/  ISETP.NE.AND P2, PT, R40, 0x1, PT ;  /* 0x000000012800780c */ /* 0x000fe20003f45270 */
[----:B----4-:R-:W-:Y:S01]  /*3d50*/  IMAD.HI.U32 R9, R24, R16, RZ ;  /* 0x0000001018097227 */ /* 0x010fe200078e00ff */
[----:B------:R-:W-:Y:S02]  /*3d60*/  SHF.R.U32.HI R0, RZ, R18, R0 ;  /* 0x00000012ff007219 */ /* 0x000fe40000011600 */
[----:B------:R-:W-:Y:S01]  /*3d70*/  ISETP.NE.AND P4, PT, R3, 0x1, PT ;  /* 0x000000010300780c */ /* 0x000fe20003f85270 */
[----:B------:R-:W-:Y:S01]  /*3d80*/  IMAD.HI.U32 R13, R10, R7, RZ ;  /* 0x000000070a0d7227 */ /* 0x000fe200078e00ff */
[----:B------:R-:W-:Y:S02]  /*3d90*/  SHF.R.U32.HI R9, RZ, R17, R9 ;  /* 0x00000011ff097219 */ /* 0x000fe40000011609 */
[----:B------:R-:W-:Y:S01]  /*3da0*/  SEL R0, R19, R0, !P0 ;  /* 0x0000000013007207 */ /* 0x000fe20004000000 */
[----:B------:R-:W-:Y:S01]  /*3db0*/  IMAD.HI.U32 R12, R11, R16, RZ ;  /* 0x000000100b0c7227 */ /* 0x000fe200078e00ff */
[----:B------:R-:W-:Y:S03]  /*3dc0*/  SEL R9, R24, R9, !P4 ;  /* 0x0000000918097207 */ /* 0x000fe60006000000 */
[-C--:B------:R-:W-:Y:S01]  /*3dd0*/  IMAD.HI.U32 R8, R0, R4.reuse, RZ ;  /* 0x0000000400087227 */ /* 0x080fe200078e00ff */
[----:B------:R-:W-:Y:S03]  /*3de0*/  SHF.R.U32.HI R12, RZ, R17, R12 ;  /* 0x00000011ff0c7219 */ /* 0x000fe6000001160c */
[----:B------:R-:W-:Y:S01]  /*3df0*/  IMAD.HI.U32 R2, R9, R4, RZ ;  /* 0x0000000409027227 */ /* 0x000fe200078e00ff */
[-C--:B------:R-:W-:Y:S02]  /*3e00*/  @P2 SHF.R.U32.HI R0, RZ, R5.reuse, R8 ;  /* 0x00000005ff002219 */ /* 0x080fe40000011608 */
[----:B------:R-:W-:Y:S02]  /*3e10*/  SHF.R.U32.HI R8, RZ, R18, R13 ;  /* 0x00000012ff087219 */ /* 0x000fe4000001160d */
[----:B------:R-:W-:Y:S01]  /*3e20*/  @P2 SHF.R.U32.HI R9, RZ, R5, R2 ;  /* 0x00000005ff092219 */ /* 0x000fe20000011602 */
[----:B------:R-:W-:Y:S01]  /*3e30*/  IMAD R0, R40, R0, RZ ;  /* 0x0000000028007224 */ /* 0x000fe200078e02ff */
[----:B------:R-:W-:Y:S02]  /*3e40*/  SEL R8, R10, R8, !P0 ;  /* 0x000000080a087207 */ /* 0x000fe40004000000 */
[----:B------:R-:W-:Y:S01]  /*3e50*/  SEL R2, R11, R12, !P4 ;  /* 0x0000000c0b027207 */ /* 0x000fe20006000000 */
[----:B------:R-:W-:Y:S01]  /*3e60*/  IMAD R12, R40, R9, RZ ;  /* 0x00000009280c7224 */ /* 0x000fe200078e02ff */
[C---:B------:R-:W-:Y:S01]  /*3e70*/  ISETP.GE.AND P0, PT, R8.reuse, R0, PT ;  /* 0x000000000800720c */ /* 0x040fe20003f06270 */
[----:B------:R-:W-:Y:S03]  /*3e80*/  IMAD.HI.U32 R0, R8, R4, RZ ;  /* 0x0000000408007227 */ /* 0x000fe600078e00ff */
[----:B------:R-:W-:Y:S02]  /*3e90*/  ISETP.GE.OR P0, PT, R2, R12, P0 ;  /* 0x0000000c0200720c */ /* 0x000fe40000706670 */
[-C--:B------:R-:W-:Y:S04]  /*3ea0*/  SHF.R.U32.HI R0, RZ, R5.reuse, R0 ;  /* 0x00000005ff007219 */ /* 0x080fe80000011600 */
[----:B------:R-:W-:Y:S05]  /*3eb0*/  SEL R13, R8, R0, !P2 ;  /* 0x00000000080d7207 */ /* 0x000fea0005000000 */
[----:B------:R-:W-:Y:S02]  /*3ec0*/  IMAD.MOV R12, RZ, RZ, -R13 ;  /* 0x000000ffff0c7224 */ /* 0x000fe400078e0a0d */
[----:B------:R-:W-:Y:S04]  /*3ed0*/  @!P0 IMAD.HI.U32 R0, R2, R4, RZ ;  /* 0x0000000402008227 */ /* 0x000fe800078e00ff */
[----:B------:R-:W-:Y:S01]  /*3ee0*/  IMAD R12, R40, R12, R8 ;  /* 0x0000000c280c7224 */ /* 0x000fe200078e0208 */
[----:B------:R-:W-:Y:S04]  /*3ef0*/  @!P0 SHF.R.U32.HI R0, RZ, R5, R0 ;  /* 0x00000005ff008219 */ /* 0x000fe80000011600 */
[----:B------:R-:W-:Y:S04]  /*3f00*/  @!P0 SEL R0, R2, R0, !P2 ;  /* 0x0000000002008207 */ /* 0x000fe80005000000 */
[----:B------:R-:W-:Y:S01]  /*3f10*/  @!P0 IADD3 R13, PT, PT, R13, -R0, RZ ;  /* 0x800000000d0d8210 */ /* 0x000fe20007ffe0ff */
[----:B------:R-:W-:Y:S01]  /*3f20*/  @!P0 IMAD R0, R9, R12, R0 ;  /* 0x0000000c09008224 */ /* 0x000fe200078e0200 */
[----:B------:R-:W-:Y:S01]  /*3f30*/  IADD3 R9, PT, PT, -R8, RZ, RZ ;  /* 0x000000ff08097210 */ /* 0x000fe20007ffe1ff */
[--C-:B------:R-:W-:Y:S02]  /*3f40*/  IMAD.MOV R12, RZ, RZ, -R2.reuse ;  /* 0x000000ffff0c7224 */ /* 0x100fe400078e0a02 */
[----:B------:R-:W-:Y:S02]  /*3f50*/  @!P0 IMAD R8, R13, R40, R2 ;  /* 0x000000280d088224 */ /* 0x000fe400078e0202 */
[----:B------:R-:W-:Y:S02]  /*3f60*/  @!P0 IMAD.MOV.U32 R2, RZ, RZ, R0 ;  /* 0x000000ffff028224 */ /* 0x000fe400078e0000 */
[----:B------:R-:W-:Y:S02]  /*3f70*/  IMAD R11, R3, R12, R11 ;  /* 0x0000000c030b7224 */ /* 0x000fe400078e020b */
[----:B------:R-:W-:Y:S02]  /*3f80*/  IMAD R10, R6, R9, R10 ;  /* 0x00000009060a7224 */ /* 0x000fe400078e020a */
[----:B------:R-:W-:Y:S02]  /*3f90*/  IMAD R11, R2, R3, R11 ;  /* 0x00000003020b7224 */ /* 0x000fe400078e020b */
[----:B------:R-:W-:Y:S02]  /*3fa0*/  IMAD R10, R8, R6, R10 ;  /* 0x00000006080a7224 */ /* 0x000fe400078e020a */
.L_x_68:
[----:B------:R-:W-:Y:S05]  /*3fb0*/  BRA.U UP1, `(.L_x_69) ;  /* 0x0000000101107547 */ /* 0x000fea000b800000 */
[----:B------:R-:W-:Y:S04]  /*3fc0*/  MOV R2, UR6 ;  /* 0x0000000600027c02 */ /* 0x000fe80008000f00 */
[----:B------:R-:W-:Y:S04]  /*3fd0*/  SHF.L.U32 R2, R2, 0x1f, RZ ;  /* 0x0000001f02027819 */ /* 0x000fe800000006ff */
[----:B------:R-:W2:Y:S02]  /*3fe0*/  SYNCS.PHASECHK.TRANS64.TRYWAIT P0, [UR7+0x78], R2 ;  /* 0x00007802ff0075a7 */ /* 0x000ea40008001107 */
[----:B--2---:R-:W-:Y:S05]  /*3ff0*/  @!P0 BRA `(.L_x_70) ;  /* 0x0000005000e88947 */ /* 0x004fea0003800000 */
.L_x_69:
[----:B------:R-:W-:Y:S02]  /*4000*/  R2UR UR35, R15 ;  /* 0x000000000f2372ca */ /* 0x000fe400000e0000 */
[----:B------:R-:W-:Y:S02]  /*4010*/  R2UR UR34, R14 ;  /* 0x000000000e2272ca */ /* 0x000fe400000e0000 */
[----:B------:R-:W-:Y:S02]  /*4020*/  ISETP.NE.U32.AND P2, PT, RZ, UR4, PT ;  /* 0x00000004ff007c0c */ /* 0x000fe4000bf45070 */
[----:B------:R-:W-:Y:S02]  /*4030*/  SHF.L.U32 R14, R29, 0x1f, RZ ;  /* 0x0000001f1d0e7819 */ /* 0x000fe400000006ff */
[----:B------:R-:W-:Y:S05]  /*4040*/  ISETP.NE.AND.EX P2, PT, RZ, UR5, PT, P2 ;  /* 0x00000005ff007c0c */ /* 0x000fea000bf45320 */
[----:B------:R-:W-:Y:S02]  /*4050*/  USHF.L.U32 UR35, UR35, 0x7, URZ ;  /* 0x0000000723237899 */ /* 0x000fe400080006ff */
[----:B------:R-:W-:Y:S01]  /*4060*/  USHF.L.U32 UR34, UR34, 0x7, URZ ;  /* 0x0000000722227899 */ /* 0x000fe200080006ff */
[----:B------:R-:W-:Y:S11]  /*4070*/  BRA.U !UP3, `(.L_x_71) ;  /* 0x000000010b347547 */ /* 0x000ff6000b800000 */
[----:B------:R-:W-:Y:S01]  /*4080*/  UPLOP3.LUT UP0, UPT, UPT, UPT, UP2, 0x80, 0x8 ;  /* 0x000000000008789c */ /* 0x000fe20003f0f020 */
[----:B--2---:R-:W-:Y:S02]  /*4090*/  HFMA2 R0, -RZ, RZ, 0, 5.9604644775390625e-08 ;  /* 0x00000001ff007431 */ /* 0x004fe400000001ff */
[----:B------:R-:W-:Y:S03]  /*40a0*/  IMAD.MOV.U32 R88, RZ, RZ, 0x1 ;  /* 0x00000001ff587424 */ /* 0x000fe600078e00ff */
[----:B------:R-:W-:Y:S05]  /*40b0*/  PLOP3.LUT P0, PT, PT, PT, UP0, 0x80, 0x8 ;  /* 0x000000000008781c */ /* 0x000fea0003f0f008 */
[----:B------:R-:W2:Y:S01]  /*40c0*/  @UP0 LDCU.64 UR10, c[0x0][0x888] ;  /* 0x00011100ff0a07ac */ /* 0x000ea20008000a00 */
[----:B------:R-:W-:Y:S07]  /*40d0*/  @UP0 UIMAD UR8, UR36, UR4, URZ ;  /* 0x00000004240802a4 */ /* 0x000fee000f8e02ff */
[----:B------:R-:W-:Y:S01]  /*40e0*/  @!P0 PRMT R88, R0, 0x7610, R88 ;  /* 0x0000761000588816 */ /* 0x000fe20000000058 */
[----:B--2---:R-:W-:Y:S03]  /*40f0*/  @UP0 UIMAD.WIDE UR10, UR8, 0x4, UR10 ;  /* 0x00000004080a08a5 */ /* 0x004fe6000f8e020a */
[----:B------:R-:W2:Y:S03]  /*4100*/  @!UP0 LDCU UR8, c[0x0][0x880] ;  /* 0x00011000ff0887ac */ /* 0x000ea60008000800 */
[----:B------:R-:W-:Y:S01]  /*4110*/  IMAD.U32 R8, RZ, RZ, UR10 ;  /* 0x0000000aff087e24 */ /* 0x000fe2000f8e00ff */
[----:B------:R-:W-:Y:S05]  /*4120*/  MOV R9, UR11 ;  /* 0x0000000b00097c02 */ /* 0x000fea0008000f00 */
[----:B-----5:R3:W5:Y:S02]  /*4130*/  @P0 LDG.E R49, desc[UR46][R8.64] ;  /* 0x0000002e08310981 */ /* 0x020764000c1e1900 */
[----:B--23--:R-:W-:Y:S07]  /*4140*/  @!P0 IMAD.U32 R49, RZ, RZ, UR8 ;  /* 0x00000008ff318e24 */ /* 0x00cfee000f8e00ff */
.L_x_71:
[----:B-----5:R-:W-:Y:S01]  /*4150*/  @!P2 FSETP.EQ.AND P0, PT, R49, RZ, PT ;  /* 0x000000ff3100a20b */ /* 0x020fe20003f02000 */
[----:B------:R-:W-:Y:S01]  /*4160*/  @!UPT UIADD3 URZ, UPT, UPT, URZ, URZ, URZ ;  /* 0x000000fffffff290 */ /* 0x000fe2000fffe0ff */
[----:B------:R-:W-:Y:S11]  /*4170*/  @!P2 BRA `(.L_x_72) ;  /* 0x000000000014a947 */ /* 0x000ff60003800000 */
[----:B------:R-:W-:Y:S02]  /*4180*/  LOP3.LUT P2, RZ, R88, 0xff, RZ, 0xc0, !PT ;  /* 0x000000ff58ff7812 */ /* 0x000fe4000784c0ff */
[----:B------:R-:W-:Y:S04]  /*4190*/  PLOP3.LUT P0, PT, PT, PT, UP0, 0x80, 0x8 ;  /* 0x000000000008781c */ /* 0x000fe80003f0f008 */
[----:B------:R-:W-:Y:S07]  /*41a0*/  PLOP3.LUT P0, PT, P0, PT, PT, 0x8, 0x80 ;  /* 0x000000000080781c */ /* 0x000fee000070e170 */
[----:B------:R-:W-:Y:S11]  /*41b0*/  @P2 FSETP.EQ.AND P0, PT, R49, RZ, PT ;  /* 0x000000ff3100220b */ /* 0x000ff60003f02000 */
[----:B------:R-:W-:Y:S02]  /*41c0*/  @!UPT UIADD3 URZ, UPT, UPT, URZ, URZ, URZ ;  /* 0x000000fffffff290 */ /* 0x000fe4000fffe0ff */
.L_x_72:
[----:B------:R-:W3:Y:S01]  /*41d0*/  SYNCS.PHASECHK.TRANS64.TRYWAIT P2, [UR7+0x50], R14 ;  /* 0x0000500eff0075a7 */ /* 0x000ee20008041107 */
[----:B------:R-:W-:Y:S04]  /*41e0*/  ELECT P4, URZ, PT ;  /* 0x0000000000ff782f */ /* 0x000fe80003880000 */
[----:B------:R-:W-:Y:S11]  /*41f0*/  PLOP3.LUT P4, PT, P0, P4, PT, 0xf2, 0x2f ;  /* 0x00000000002f781c */ /* 0x000ff60000789e72 */
[----:B------:R-:W-:Y:S02]  /*4200*/  @!UPT UIADD3 URZ, UPT, UPT, URZ, URZ, URZ ;  /* 0x000000fffffff290 */ /* 0x000fe4000fffe0ff */
[----:B-1----:R-:W-:Y:S05]  /*4210*/  @!P4 IADD3 R8, P0, PT, R30, 0x580, RZ ;  /* 0x000005801e08c810 */ /* 0x002fea0007f1e0ff */
[----:B--2---:R-:W-:Y:S01]  /*4220*/  @!P4 IMAD.X R2, RZ, RZ, R31, P0 ;  /* 0x000000ffff02c224 */ /* 0x004fe200000e061f */
[----:B---3--:R-:W-:Y:S07]  /*4230*/  @!P2 BRA `(.L_x_73) ;  /* 0x000000500070a947 */ /* 0x008fee0003800000 */
.L_x_158:
[----:B------:R-:W-:Y:S01]  /*4240*/  @!P4 R2UR UR8, R2 ;  /* 0x000000000208c2ca */ /* 0x000fe200000e0000 */
[----:B------:R-:W-:Y:S01]  /*4250*/  VOTEU.ALL UP1, P4 ;  /* 0x0000000000ff7886 */ /* 0x000fe20002020000 */
[----:B------:R-:W-:Y:S01]  /*4260*/  @!P4 R2UR UR9, R8 ;  /* 0x000000000809c2ca */ /* 0x000fe200000e0000 */
[----:B-1----:R-:W-:Y:S01]  /*4270*/  @!P4 IMAD.MOV.U32 R0, RZ, RZ, 0x2000 ;  /* 0x00002000ff00c424 */ /* 0x002fe200078e00ff */
[----:B------:R-:W-:Y:S01]  /*4280*/  UMOV UR10, 0x0 ;  /* 0x00000000000a7882 */ /* 0x000fe20000000000 */
[----:B------:R-:W-:Y:S01]  /*4290*/  UMOV UR11, 0x10000000 ;  /* 0x10000000000b7882 */ /* 0x000fe20000000000 */
[----:B------:R-:W-:Y:S01]  /*42a0*/  @!UP1 UIADD3 UR32, UPT, UPT, UR7, 0x200, URZ ;  /* 0x0000020007209890 */ /* 0x000fe2000fffe0ff */
[----:B------:R-:W-:Y:S06]  /*42b0*/  VOTEU.ALL UP1, P4 ;  /* 0x0000000000ff7886 */ /* 0x000fec0002020000 */
[----:B------:R-:W-:Y:S01]  /*42c0*/  IMAD.U32 R9, RZ, RZ, UR8 ;  /* 0x00000008ff097e24 */ /* 0x000fe2000f8e00ff */
[----:B------:R-:W-:Y:S01]  /*42d0*/  UPRMT UR8, UR37, 0x654, UR33 ;  /* 0x0000065425087896 */ /* 0x000fe20008000021 */
[----:B------:R-:W-:Y:S03]  /*42e0*/  IMAD.U32 R8, RZ, RZ, UR9 ;  /* 0x00000009ff087e24 */ /* 0x000fe6000f8e00ff */
[----:B------:R-:W-:Y:S02]  /*42f0*/  @!P4 R2UR UR15, R9 ;  /* 0x00000000090fc2ca */ /* 0x000fe400000e0000 */
[----:B------:R-:W-:Y:S02]  /*4300*/  @!P4 R2UR UR14, R8 ;  /* 0x00000000080ec2ca */ /* 0x000fe400000e0000 */
[----:B------:R-:W-:Y:S05]  /*4310*/  @!P4 IADD3 R8, P0, PT, R30, 0x580, RZ ;  /* 0x000005801e08c810 */ /* 0x000fea0007f1e0ff */
[----:B------:R-:W-:Y:S06]  /*4320*/  @!P4 IMAD.X R2, RZ, RZ, R31, P0 ;  /* 0x000000ffff02c224 */ /* 0x000fec00000e061f */
[----:B------:R1:W-:Y:S01]  /*4330*/  @!UP1 UTMALDG.3D [UR32], [UR14], desc[UR10] ;  /* 0x00000a200e0095b4 */ /* 0x0003e20008011000 */
[----:B------:R1:W-:Y:S01]  /*4340*/  @!P4 SYNCS.ARRIVE.TRANS64.RED.A0TR RZ, [UR7+0x30], R0 ;  /* 0x00003000ffffc9a7 */ /* 0x0003e20008300407 */
[----:B------:R-:W-:Y:S01]  /*4350*/  SYNCS.ARRIVE.TRANS64.RED.A1T0 RZ, [UR8], RZ ;  /* 0x000000ffffff79a7 */ /* 0x000fe20008100408 */
[----:B------:R-:W2:Y:S02]  /*4360*/  SYNCS.PHASECHK.TRANS64.TRYWAIT P2, [UR7+0x58], R14 ;  /* 0x0000580eff0075a7 */ /* 0x000ea40008041107 */
[----:B-12---:R-:W-:Y:S05]  /*4370*/  @!P2 BRA `(.L_x_74) ;  /* 0x000000500038a947 */ /* 0x006fea0003800000 */
.L_x_160:
[----:B------:R-:W-:Y:S01]  /*4380*/  @!P4 R2UR UR8, R2 ;  /* 0x000000000208c2ca */ /* 0x000fe200000e0000 */
[----:B------:R-:W-:Y:S01]  /*4390*/  VOTEU.ALL UP1, P4 ;  /* 0x0000000000ff7886 */ /* 0x000fe20002020000 */
[----:B------:R-:W-:Y:S01]  /*43a0*/  @!P4 R2UR UR9, R8 ;  /* 0x000000000809c2ca */ /* 0x000fe200000e0000 */
[----:B-1----:R-:W-:Y:S01]  /*43b0*/  @!P4 IMAD.MOV.U32 R0, RZ, RZ, 0x2000 ;  /* 0x00002000ff00c424 */ /* 0x002fe200078e00ff */
[----:B------:R-:W-:Y:S01]  /*43c0*/  UMOV UR10, 0x0 ;  /* 0x00000000000a7882 */ /* 0x000fe20000000000 */
[----:B------:R-:W-:Y:S01]  /*43d0*/  UMOV UR11, 0x10000000 ;  /* 0x10000000000b7882 */ /* 0x000fe20000000000 */
[----:B------:R-:W-:Y:S02]  /*43e0*/  @!UP1 UIADD3 UR26, UPT, UPT, UR34, 0x20, URZ ;  /* 0x00000020221a9890 */ /* 0x000fe4000fffe0ff */
[----:B------:R-:W-:Y:S01]  /*43f0*/  @!UP1 UIADD3 UR24, UPT, UPT, UR7, 0x2200, URZ ;  /* 0x0000220007189890 */ /* 0x000fe2000fffe0ff */
[----:B------:R-:W-:Y:S01]  /*4400*/  VOTEU.ALL UP1, P4 ;  /* 0x0000000000ff7886 */ /* 0x000fe20002020000 */
[----:B------:R-:W-:Y:S01]  /*4410*/  UMOV UR27, UR35 ;  /* 0x00000023001b7c82 */ /* 0x000fe20008000000 */
[----:B------:R-:W-:Y:S02]  /*4420*/  UMOV UR28, UR36 ;  /* 0x00000024001c7c82 */ /* 0x000fe40008000000 */
        /* <DEDUP_REMOVED lines=12> */
.L_x_162:
[----:B------:R-:W2:Y:S01]  /*44f0*/  LDC.64 R12, c[0x0][0xb18] ;  /* 0x0002c600ff0c7b82 */ /* 0x000ea20000000a00 */
[----:B------:R-:W-:Y:S01]  /*4500*/  @!P4 R2UR UR8, R2 ;  /* 0x000000000208c2ca */ /* 0x000fe200000e0000 */
[----:B------:R-:W-:Y:S01]  /*4510*/  VOTEU.ALL UP1, P4 ;  /* 0x0000000000ff7886 */ /* 0x000fe20002020000 */
[----:B------:R-:W-:Y:S01]  /*4520*/  @!P4 R2UR UR9, R8 ;  /* 0x000000000809c2ca */ /* 0x000fe200000e0000 */
[----:B-1----:R-:W-:Y:S01]  /*4530*/  @!P4 IMAD.MOV.U32 R0, RZ, RZ, 0x2000 ;  /* 0x00002000ff00c424 */ /* 0x002fe200078e00ff */
[----:B------:R-:W-:Y:S03]  /*4540*/  UMOV UR10, 0x0 ;  /* 0x00000000000a7882 */ /* 0x000fe60000000000 */
[----:B------:R-:W1:Y:S01]  /*4550*/  @!P1 LDC R2, c[0x0][0xb0c] ;  /* 0x0002c300ff029b82 */ /* 0x000e620000000800 */
[----:B------:R-:W-:Y:S01]  /*4560*/  @!UP1 UIADD3 UR18, UPT, UPT, UR34, 0x40, URZ ;  /* 0x0000004022129890 */ /* 0x000fe2000fffe0ff */
[----:B------:R-:W-:Y:S01]  /*4570*/  @P3 SHF.R.U32.HI R26, RZ, 0x10, R21 ;  /* 0x00000010ff1a3819 */ /* 0x000fe20000011615 */
[----:B------:R-:W-:Y:S01]  /*4580*/  @!UP1 UIADD3 UR16, UPT, UPT, UR7, 0x4200, URZ ;  /* 0x0000420007109890 */ /* 0x000fe2000fffe0ff */
[----:B------:R-:W-:Y:S01]  /*4590*/  VIADD R28, R28, 0x1 ;  /* 0x000000011c1c7836 */ /* 0x000fe20000000000 */
[----:B------:R-:W-:Y:S01]  /*45a0*/  VOTEU.ALL UP1, P4 ;  /* 0x0000000000ff7886 */ /* 0x000fe20002020000 */
[----:B------:R-:W-:Y:S01]  /*45b0*/  UMOV UR11, 0x10000000 ;  /* 0x10000000000b7882 */ /* 0x000fe20000000000 */
[----:B------:R-:W-:Y:S01]  /*45c0*/  UMOV UR19, UR35 ;  /* 0x0000002300137c82 */ /* 0x000fe20008000000 */
[----:B------:R-:W-:Y:S01]  /*45d0*/  IMAD.U32 R9, RZ, RZ, UR8 ;  /* 0x00000008ff097e24 */ /* 0x000fe2000f8e00ff */
[----:B------:R-:W-:Y:S01]  /*45e0*/  UMOV UR20, UR36 ;  /* 0x0000002400147c82 */ /* 0x000fe20008000000 */
[----:B------:R-:W-:Y:S01]  /*45f0*/  IMAD.U32 R8, RZ, RZ, UR9 ;  /* 0x00000009ff087e24 */ /* 0x000fe2000f8e00ff */
[----:B------:R-:W-:Y:S02]  /*4600*/  UPRMT UR8, UR37, 0x654, UR17 ;  /* 0x0000065425087896 */ /* 0x000fe40008000011 */
[----:B------:R-:W-:Y:S02]  /*4610*/  @!P4 R2UR UR15, R9 ;  /* 0x00000000090fc2ca */ /* 0x000fe400000e0000 */
[----:B------:R-:W-:Y:S02]  /*4620*/  @!P4 R2UR UR14, R8 ;  /* 0x00000000080ec2ca */ /* 0x000fe400000e0000 */
[----:B------:R-:W3:Y:S11]  /*4630*/  LDC.64 R8, c[0x0][0xb10] ;  /* 0x0002c400ff087b82 */ /* 0x000ef60000000a00 */
[----:B------:R1:W-:Y:S01]  /*4640*/  @!UP1 UTMALDG.3D [UR16], [UR14], desc[UR10] ;  /* 0x00000a100e0095b4 */ /* 0x0003e20008011000 */
[----:B------:R5:W-:Y:S01]  /*4650*/  @!P4 SYNCS.ARRIVE.TRANS64.RED.A0TR RZ, [UR7+0x40], R0 ;  /* 0x00004000ffffc9a7 */ /* 0x000be20008300407 */
[C---:B---3--:R-:W-:Y:S01]  /*4660*/  @!P1 IMAD.HI.U32 R8, R11.reuse, R8, RZ ;  /* 0x000000080b089227 */ /* 0x048fe200078e00ff */
[----:B--2---:R-:W-:Y:S02]  /*4670*/  @!P1 ISETP.NE.AND P0, PT, R12, 0x1, PT ;  /* 0x000000010c00980c */ /* 0x004fe40003f05270 */
[----:B-1----:R-:W-:Y:S01]  /*4680*/  @!P1 ISETP.NE.AND P2, PT, R2, 0x1, PT ;  /* 0x000000010200980c */ /* 0x002fe20003f45270 */
[----:B------:R-:W-:Y:S01]  /*4690*/  SYNCS.ARRIVE.TRANS64.RED.A1T0 RZ, [UR8], RZ ;  /* 0x000000ffffff79a7 */ /* 0x000fe20008100408 */
[C---:B------:R-:W-:Y:S01]  /*46a0*/  @!P1 IMAD.HI.U32 R13, R10.reuse, R13, RZ ;  /* 0x0000000d0a0d9227 */ /* 0x040fe200078e00ff */
[----:B------:R-:W-:Y:S04]  /*46b0*/  @!P1 SHF.R.U32.HI R8, RZ, R9, R8 ;  /* 0x00000009ff089219 */ /* 0x000fe80000011608 */
[----:B------:R-:W-:Y:S01]  /*46c0*/  @!P1 SEL R8, R11, R8, !P2 ;  /* 0x000000080b089207 */ /* 0x000fe20005000000 */
[----:B------:R-:W1:Y:S01]  /*46d0*/  SYNCS.PHASECHK.TRANS64.TRYWAIT P5, [UR7+0x68], R14 ;  /* 0x0000680eff0075a7 */ /* 0x000e6200080a1107 */
[----:B-----5:R-:W2:Y:S02]  /*46e0*/  @!P1 LDC R0, c[0x0][0xb20] ;  /* 0x0002c800ff009b82 */ /* 0x020ea40000000800 */
[----:B--2---:R-:W-:Y:S04]  /*46f0*/  @!P1 SHF.R.U32.HI R0, RZ, R0, R13 ;  /* 0x00000000ff009219 */ /* 0x004fe8000001160d */
[----:B------:R-:W-:Y:S05]  /*4700*/  @!P1 SEL R9, R10, R0, !P0 ;  /* 0x000000000a099207 */ /* 0x000fea0004000000 */
[----:B------:R-:W-:Y:S02]  /*4710*/  @!P1 IMAD.IADD R0, R9, 0x1, -R8 ;  /* 0x0000000109009824 */ /* 0x000fe400078e0a08 */
[----:B------:R-:W-:Y:S02]  /*4720*/  @!P1 IMAD.IADD R8, R8, 0x1, -R9 ;  /* 0x0000000108089824 */ /* 0x000fe400078e0a09 */
[----:B------:R-:W-:Y:S02]  /*4730*/  @!P1 IMAD R11, R0, R2, R11 ;  /* 0x00000002000b9224 */ /* 0x000fe400078e020b */
[----:B------:R-:W-:Y:S01]  /*4740*/  @!P1 IMAD R10, R8, R12, R10 ;  /* 0x0000000c080a9224 */ /* 0x000fe200078e020a */
[----:B-1----:R-:W-:Y:S06]  /*4750*/  @!P5 BRA `(.L_x_76) ;  /* 0x0000004c0070d947 */ /* 0x002fec0003800000 */
.L_x_164:
[----:B------:R-:W-:Y:S01]  /*4760*/  @!P4 IADD3 R2, P0, PT, R30, 0x580, RZ ;  /* 0x000005801e02c810 */ /* 0x000fe20007f1e0ff */
[----:B------:R-:W-:Y:S01]  /*4770*/  VOTEU.ALL UP1, P4 ;  /* 0x0000000000ff7886 */ /* 0x000fe20002020000 */
[----:B------:R-:W-:Y:S01]  /*4780*/  UMOV UR18, 0x0 ;  /* 0x0000000000127882 */ /* 0x000fe20000000000 */
[----:B------:R-:W-:Y:S01]  /*4790*/  UMOV UR19, 0x10000000 ;  /* 0x1000000000137882 */ /* 0x000fe20000000000 */
[----:B------:R-:W-:Y:S01]  /*47a0*/  @!P4 R2UR UR9, R2 ;  /* 0x000000000209c2ca */ /* 0x000fe200000e0000 */
[----:B-1----:R-:W-:Y:S01]  /*47b0*/  @!P4 IMAD.X R0, RZ, RZ, R31, P0 ;  /* 0x000000ffff00c224 */ /* 0x002fe200000e061f */
[----:B------:R-:W-:Y:S01]  /*47c0*/  @!UP1 UIADD3 UR10, UPT, UPT, UR34, 0x60, URZ ;  /* 0x00000060220a9890 */ /* 0x000fe2000fffe0ff */
[----:B------:R-:W-:Y:S01]  /*47d0*/  ISETP.NE.AND P0, PT, R28, 0x2, PT ;  /* 0x000000021c00780c */ /* 0x000fe20003f05270 */
[----:B------:R-:W-:Y:S01]  /*47e0*/  UMOV UR11, UR35 ;  /* 0x00000023000b7c82 */ /* 0x000fe20008000000 */
[----:B------:R-:W-:Y:S01]  /*47f0*/  UMOV UR12, UR36 ;  /* 0x00000024000c7c82 */ /* 0x000fe20008000000 */
[----:B------:R-:W-:Y:S01]  /*4800*/  @!P4 R2UR UR8, R0 ;  /* 0x000000000008c2ca */ /* 0x000fe200000e0000 */
[----:B------:R-:W-:Y:S01]  /*4810*/  IMAD.IADD R14, R10, 0x1, R86 ;  /* 0x000000010a0e7824 */ /* 0x000fe200078e0256 */
[----:B------:R-:W-:Y:S01]  /*4820*/  @P3 R2UR UR36, R26 ;  /* 0x000000001a2432ca */ /* 0x000fe200000e0000 */
[----:B------:R-:W-:Y:S01]  /*4830*/  IMAD.IADD R15, R11, 0x1, R87 ;  /* 0x000000010b0f7824 */ /* 0x000fe200078e0257 */
[----:B------:R-:W-:Y:S02]  /*4840*/  SEL R0, RZ, 0x1, P0 ;  /* 0x00000001ff007807 */ /* 0x000fe40000000000 */
[----:B------:R-:W-:Y:S01]  /*4850*/  LOP3.LUT R29, R29, 0x1, RZ, 0x3c, !PT ;  /* 0x000000011d1d7812 */ /* 0x000fe200078e3cff */
[----:B------:R-:W-:Y:S01]  /*4860*/  IMAD.U32 R8, RZ, RZ, UR9 ;  /* 0x00000009ff087e24 */ /* 0x000fe2000f8e00ff */
[----:B------:R-:W-:Y:S01]  /*4870*/  @!UP1 UIADD3 UR9, UPT, UPT, UR7, 0x48, URZ ;  /* 0x0000004807099890 */ /* 0x000fe2000fffe0ff */
[----:B------:R-:W-:Y:S02]  /*4880*/  LOP3.LUT R27, R27, R0, RZ, 0x3c, !PT ;  /* 0x000000001b1b7212 */ /* 0x000fe400078e3cff */
[----:B------:R-:W-:Y:S02]  /*4890*/  SEL R28, R28, RZ, P0 ;  /* 0x000000ff1c1c7207 */ /* 0x000fe40000000000 */
[----:B------:R-:W-:Y:S01]  /*48a0*/  IMAD.U32 R9, RZ, RZ, UR8 ;  /* 0x00000008ff097e24 */ /* 0x000fe2000f8e00ff */
[----:B------:R-:W-:Y:S01]  /*48b0*/  @!P4 R2UR UR14, R8 ;  /* 0x00000000080ec2ca */ /* 0x000fe200000e0000 */
[----:B------:R-:W-:Y:S01]  /*48c0*/  @!UP1 UIADD3 UR8, UPT, UPT, UR7, 0x6200, URZ ;  /* 0x0000620007089890 */ /* 0x000fe2000fffe0ff */
[----:B------:R-:W-:Y:S02]  /*48d0*/  VOTEU.ALL UP1, P4 ;  /* 0x0000000000ff7886 */ /* 0x000fe40002020000 */
[----:B------:R-:W-:Y:S11]  /*48e0*/  @!P4 R2UR UR15, R9 ;  /* 0x00000000090fc2ca */ /* 0x000ff600000e0000 */
[----:B------:R-:W-:Y:S02]  /*48f0*/  @!UPT UIADD3 URZ, UPT, UPT, URZ, URZ, URZ ;  /* 0x000000fffffff290 */ /* 0x000fe4000fffe0ff */
[----:B------:R2:W-:Y:S01]  /*4900*/  @!UP1 UTMALDG.3D [UR8], [UR14], desc[UR18] ;  /* 0x000012080e0095b4 */ /* 0x0005e20008011000 */
[----:B------:R2:W-:Y:S01]  /*4910*/  @!P4 SYNCS.ARRIVE.TRANS64.RED.A0TR RZ, [UR7+0x48], R25 ;  /* 0x00004819ffffc9a7 */ /* 0x0005e20008300407 */
[----:B------:R-:W-:Y:S01]  /*4920*/  UPLOP3.LUT UP1, UPT, UPT, UPT, UPT, 0x80, 0x8 ;  /* 0x000000000008789c */ /* 0x000fe20003f2f070 */
[----:B------:R-:W-:Y:S01]  /*4930*/  SYNCS.ARRIVE.TRANS64.RED.A1T0 RZ, [UR13], RZ ;  /* 0x000000ffffff79a7 */ /* 0x000fe2000810040d */
[----:B------:R-:W-:Y:S09]  /*4940*/  @P3 BRA `(.L_x_77) ;  /* 0xfffffff000a03947 */ /* 0x000ff2000383ffff */
[----:B------:R-:W-:-:S04]  /*4950*/  SHF.L.U32 R2, R29, 0x1f, RZ ;  /* 0x0000001f1d027819 */ /* 0x000fc800000006ff */
[----:B------:R-:W1:Y:S02]  /*4960*/  SYNCS.PHASECHK.TRANS64.TRYWAIT P0, [UR7+0x50], R2 ;  /* 0x00005002ff0075a7 */ /* 0x000e640008001107 */
[----:B-1----:R-:W-:Y:S05]  /*4970*/  @!P0 BRA `(.L_x_78) ;  /* 0x0000004c00008947 */ /* 0x002fea0003800000 */
.L_x_166:
[----:B------:R-:W3:Y:S02]  /*4980*/  SYNCS.PHASECHK.TRANS64.TRYWAIT P0, [UR7+0x58], R2 ;  /* 0x00005802ff0075a7 */ /* 0x000ee40008001107 */
[----:B---3--:R-:W-:Y:S05]  /*4990*/  @!P0 BRA `(.L_x_79) ;  /* 0x0000004c00108947 */ /* 0x008fea0003800000 */
.L_x_168:
[----:B------:R-:W3:Y:S02]  /*49a0*/  SYNCS.PHASECHK.TRANS64.TRYWAIT P0, [UR7+0x60], R2 ;  /* 0x00006002ff0075a7 */ /* 0x000ee40008001107 */
[----:B---3--:R-:W-:Y:S05]  /*49b0*/  @!P0 BRA `(.L_x_80) ;  /* 0x0000004c00208947 */ /* 0x008fea0003800000 */
.L_x_170:
[----:B-1----:R-:W-:-:S07]  /*49c0*/  MOV R0, UR7 ;  /* 0x0000000700007c02 */ /* 0x002fce0008000f00 */
.L_x_81:
[----:B-1----:R-:W-:-:S04]  /*49d0*/  SHF.L.U32 R2, R29, 0x1f, RZ ;  /* 0x0000001f1d027819 */ /* 0x002fc800000006ff */
[----:B------:R1:W3:Y:S03]  /*49e0*/  SYNCS.PHASECHK.TRANS64.TRYWAIT P0, [R0+URZ+0x68], R2 ;  /* 0x00006802000075a7 */ /* 0x0002e600080011ff */
[----:B---3--:R-:W-:Y:S05]  /*49f0*/  @!P0 NANOSLEEP.SYNCS 0x989680 ;  /* 0x009896800000895d */ /* 0x008fea0003900000 */
[----:B------:R-:W3:Y:S02]  /*4a00*/  @!P0 SYNCS.PHASECHK.TRANS64 P0, [R0+URZ+0x68], R2 ;  /* 0x00006802000085a7 */ /* 0x000ee400080010ff */
[----:B--23--:R-:W-:Y:S05]  /*4a10*/  @P0 EXIT ;  /* 0x000000000000094d */ /* 0x00cfea0003800000 */
[----:B------:R-:W-:Y:S05]  /*4a20*/  BRA `(.L_x_81) ;  /* 0xfffffffc00e87947 */ /* 0x000fea000383ffff */
.L_x_66:
[----:B------:R-:W-:-:S06]  /*4a30*/  UISETP.GE.AND UP1, UPT, UR8, 0x4, UPT ;  /* 0x000000040800788c */ /* 0x000fcc000bf26270 */
[----:B------:R-:W-:-:S13]  /*4a40*/  PLOP3.LUT P0, PT, PT, PT, UP1, 0x80, 0x8 ;  /* 0x000000000008781c */ /* 0x000fda0003f0f018 */
[----:B------:R-:W-:Y:S05]  /*4a50*/  @!P0 EXIT ;  /* 0x000000000000894d */ /* 0x000fea0003800000 */
[----:B------:R-:W-:Y:S01]  /*4a60*/  BAR.SYNC.DEFER_BLOCKING 0x6, 0xa0 ;  /* 0x0182800000007b1d */ /* 0x000fe20000010000 */
[C---:B------:R-:W-:Y:S01]  /*4a70*/  IMAD.SHL.U32 R2, R101.reuse, 0x20, RZ ;  /* 0x0000002065027824 */ /* 0x040fe200078e00ff */
[C---:B------:R-:W-:Y:S01]  /*4a80*/  SHF.L.U32 R46, R101.reuse, 0x10, RZ ;  /* 0x00000010652e7819 */ /* 0x040fe200000006ff */
[C---:B------:R-:W-:Y:S01]  /*4a90*/  IMAD.SHL.U32 R100, R101.reuse, 0x4, RZ ;  /* 0x0000000465647824 */ /* 0x040fe200078e00ff */
[C---:B------:R-:W-:Y:S01]  /*4aa0*/  LOP3.LUT R102, R101.reuse, 0x60, RZ, 0xc0, !PT ;  /* 0x0000006065667812 */ /* 0x040fe200078ec0ff */
[----:B------:R-:W-:Y:S01]  /*4ab0*/  HFMA2 R97, -RZ, RZ, 0, 5.9604644775390625e-08 ;  /* 0x00000001ff617431 */ /* 0x000fe200000001ff */
[----:B------:R-:W-:Y:S02]  /*4ac0*/  UMOV UR48, 0x400 ;  /* 0x0000040000307882 */ /* 0x000fe40000000000 */
[----:B------:R-:W1:Y:S01]  /*4ad0*/  LDC R91, c[0x0][0x370] ;  /* 0x0000dc00ff5b7b82 */ /* 0x000e620000000800 */
[----:B------:R-:W-:Y:S01]  /*4ae0*/  ULEA UR48, UR37, UR48, 0x18 ;  /* 0x0000003025307291 */ /* 0x000fe2000f8ec0ff */
[----:B------:R-:W-:Y:S01]  /*4af0*/  LOP3.LUT R3, R2, 0xc0, RZ, 0xc0, !PT ;  /* 0x000000c002037812 */ /* 0x000fe200078ec0ff */
[----:B------:R-:W-:Y:S01]  /*4b00*/  HFMA2 R95, -RZ, RZ, 0, 0 ;  /* 0x00000000ff5f7431 */ /* 0x000fe200000001ff */
[----:B------:R-:W-:Y:S01]  /*4b10*/  LOP3.LUT R99, R101, 0x2, RZ, 0xc0, !PT ;  /* 0x0000000265637812 */ /* 0x000fe200078ec0ff */
[----:B------:R-:W-:Y:S01]  /*4b20*/  UIADD3 UR4, UPT, UPT, UR48, 0x200, URZ ;  /* 0x0000020030047890 */ /* 0x000fe2000fffe0ff */
[----:B------:R-:W-:Y:S01]  /*4b30*/  LOP3.LUT R100, R3, 0x18, R100, 0xf8, !PT ;  /* 0x0000001803647812 */ /* 0x000fe200078ef864 */
[----:B------:R-:W-:Y:S01]  /*4b40*/  IMAD.MOV.U32 R45, RZ, RZ, RZ ;  /* 0x000000ffff2d7224 */ /* 0x000fe200078e00ff */
[----:B------:R-:W2:Y:S01]  /*4b50*/  LDC R42, c[0x0][0xb0c] ;  /* 0x0002c300ff2a7b82 */ /* 0x000ea20000000800 */
[----:B------:R-:W-:Y:S01]  /*4b60*/  LOP3.LUT R46, R46, 0x600000, RZ, 0xc0, !PT ;  /* 0x006000002e2e7812 */ /* 0x000fe200078ec0ff */
[----:B------:R-:W-:Y:S01]  /*4b70*/  IMAD.MOV.U32 R105, RZ, RZ, RZ ;  /* 0x000000ffff697224 */ /* 0x000fe200078e00ff */
[----:B------:R-:W-:Y:S01]  /*4b80*/  LOP3.LUT R100, R100, 0xf20, R2, 0xf8, !PT ;  /* 0x00000f2064647812 */ /* 0x000fe200078ef802 */
[----:B------:R-:W-:Y:S01]  /*4b90*/  IMAD.U32 R93, RZ, RZ, UR4 ;  /* 0x00000004ff5d7e24 */ /* 0x000fe2000f8e00ff */
[----:B------:R-:W-:Y:S01]  /*4ba0*/  LOP3.LUT R101, R101, 0x4, RZ, 0xc0, !PT ;  /* 0x0000000465657812 */ /* 0x000fe200078ec0ff */
[----:B------:R-:W4:Y:S01]  /*4bb0*/  LDCU.64 UR52, c[0x0][0x348] ;  /* 0x00006900ff3477ac */ /* 0x000f220008000a00 */
[----:B------:R-:W-:Y:S01]  /*4bc0*/  MOV R96, RZ ;  /* 0x000000ff00607202 */ /* 0x000fe20000000f00 */
[----:B------:R-:W1:Y:S01]  /*4bd0*/  LDC R89, c[0x0][0xb20] ;  /* 0x0002c800ff597b82 */ /* 0x000e620000000800 */
[----:B------:R-:W3:Y:S01]  /*4be0*/  LDS R0, [UR48+0x130] ;  /* 0x00013030ff007984 */ /* 0x000ee20008000800 */
[----:B------:R-:W-:Y:S01]  /*4bf0*/  IMAD R100, R100, 0x2, R93 ;  /* 0x0000000264647824 */ /* 0x000fe200078e025d */
[----:B------:R-:W1:Y:S03]  /*4c00*/  LDCU.64 UR38, c[0x0][0x888] ;  /* 0x00011100ff2677ac */ /* 0x000e660008000a00 */
[--C-:B------:R-:W-:Y:S01]  /*4c10*/  IMAD R99, R99, -0x10, R100.reuse ;  /* 0xfffffff063637824 */ /* 0x100fe200078e0264 */
[----:B------:R-:W1:Y:S01]  /*4c20*/  LDCU.64 UR44, c[0x0][0x890] ;  /* 0x00011200ff2c77ac */ /* 0x000e620008000a00 */
[----:B------:R-:W1:Y:S01]  /*4c30*/  LDC R41, c[0x0][0xb30] ;  /* 0x0002cc00ff297b82 */ /* 0x000e620000000800 */
[----:B------:R-:W-:Y:S01]  /*4c40*/  IMAD R98, R101, -0x10, R100 ;  /* 0xfffffff065627824 */ /* 0x000fe200078e0264 */
[----:B------:R-:W-:Y:S01]  /*4c50*/  UMOV UR49, URZ ;  /* 0x000000ff00317c82 */ /* 0x000fe20008000000 */
[----:B------:R-:W-:-:S05]  /*4c60*/  UMOV UR51, URZ ;  /* 0x000000ff00337c82 */ /* 0x000fca0008000000 */
[----:B------:R-:W1:Y:S08]  /*4c70*/  LDC.64 R84, c[0x0][0xb10] ;  /* 0x0002c400ff547b82 */ /* 0x000e700000000a00 */
[----:B------:R-:W1:Y:S08]  /*4c80*/  LDC.64 R38, c[0x0][0xb18] ;  /* 0x0002c600ff267b82 */ /* 0x000e700000000a00 */
[----:B------:R-:W1:Y:S08]  /*4c90*/  LDC.64 R36, c[0x0][0xb28] ;  /* 0x0002ca00ff247b82 */ /* 0x000e700000000a00 */
[----:B------:R-:W1:Y:S01]  /*4ca0*/  LDC.64 R82, c[0x0][0x8b0] ;  /* 0x00022c00ff527b82 */ /* 0x000e620000000a00 */
[----:B---3--:R-:W-:-:S07]  /*4cb0*/  IMAD.IADD R46, R0, 0x1, R46 ;  /* 0x00000001002e7824 */ /* 0x008fce00078e022e */
[----:B------:R-:W3:Y:S08]  /*4cc0*/  LDC.64 R80, c[0x0][0x8a8] ;  /* 0x00022a00ff507b82 */ /* 0x000ef00000000a00 */
[----:B--2-4-:R-:W1:Y:S02]  /*4cd0*/  LDC R90, c[0x0][0x374] ;  /* 0x0000dd00ff5a7b82 */ /* 0x014e640000000800 */
.L_x_125:
[----:B------:R-:W-:Y:S02]  /*4ce0*/  LEA R0, R105, UR48, 0x3 ;  /* 0x0000003069007c11 */ /* 0x000fe4000f8e18ff */
[----:B------:R-:W-:Y:S02]  /*4cf0*/  SHF.L.U32 R2, R95, 0x1f, RZ ;  /* 0x0000001f5f027819 */ /* 0x000fe400000006ff */
[----:B-1----:R-:W-:Y:S02]  /*4d00*/  LEA R16, R105, UR48, 0x4 ;  /* 0x0000003069107c11 */ /* 0x002fe4000f8e20ff */
[----:B------:R-:W2:Y:S02]  /*4d10*/  SYNCS.PHASECHK.TRANS64.TRYWAIT P0, [R0+URZ+0x80], R2 ;  /* 0x00008002000075a7 */ /* 0x000ea400080011ff */
[----:B--23--:R-:W-:Y:S05]  /*4d20*/  @!P0 BRA `(.L_x_82) ;  /* 0x00000048005c8947 */ /* 0x00cfea0003800000 */
.L_x_171:
[----:B------:R-:W4:Y:S01]  /*4d30*/  LDC.64 R10, c[0x0][0xb10] ;  /* 0x0002c400ff0a7b82 */ /* 0x000f220000000a00 */
[----:B------:R-:W3:Y:S01]  /*4d40*/  LDS.128 R16, [R16+0x110] ;  /* 0x0001100010107984 */ /* 0x000ee20000000c00 */
[----:B-1----:R-:W-:Y:S01]  /*4d50*/  ISETP.NE.AND P1, PT, R41, 0x1, PT ;  /* 0x000000012900780c */ /* 0x002fe20003f25270 */
[----:B--2---:R-:W-:Y:S01]  /*4d60*/  VIADD R0, R0, 0x90 ;  /* 0x0000009000007836 */ /* 0x004fe20000000000 */
[----:B------:R-:W-:Y:S04]  /*4d70*/  ISETP.GE.AND P0, PT, R40, 0x1, PT ;  /* 0x000000012800780c */ /* 0x000fe80003f06270 */
[----:B------:R-:W1:Y:S01]  /*4d80*/  LDC.64 R8, c[0x0][0xb18] ;  /* 0x0002c600ff087b82 */ /* 0x000e620000000a00 */
[----:B------:R-:W-:Y:S01]  /*4d90*/  PRMT R0, RZ, 0x654, R0 ;  /* 0x00000654ff007816 */ /* 0x000fe20000000000 */
[----:B------:R-:W-:Y:S01]  /*4da0*/  @!PT LDS RZ, [RZ] ;  /* 0x00000000fffff984 */ /* 0x000fe20000000800 */
[----:B------:R-:W-:Y:S01]  /*4db0*/  @!PT LDS RZ, [RZ] ;  /* 0x00000000fffff984 */ /* 0x000fe20000000800 */
[----:B------:R-:W-:Y:S01]  /*4dc0*/  @!PT LDS RZ, [RZ] ;  /* 0x00000000fffff984 */ /* 0x000fe20000000800 */
[----:B------:R-:W-:Y:S01]  /*4dd0*/  @!PT LDS RZ, [RZ] ;  /* 0x00000000fffff984 */ /* 0x000fe20000000800 */
[----:B------:R2:W-:Y:S06]  /*4de0*/  MEMBAR.ALL.CTA ;  /* 0x0000000000007992 */ /* 0x0005ec0000008000 */
[----:B--2---:R-:W2:Y:S01]  /*4df0*/  FENCE.VIEW.ASYNC.S ;  /* 0x00000000000073c6 */ /* 0x004ea20000000000 */
[----:B------:R-:W1:Y:S08]  /*4e00*/  @!P1 LDC R12, c[0x0][0xb20] ;  /* 0x0002c800ff0c9b82 */ /* 0x000e700000000800 */
[----:B------:R-:W1:Y:S01]  /*4e10*/  @!P1 LDC R7, c[0x0][0xb0c] ;  /* 0x0002c300ff079b82 */ /* 0x000e620000000800 */
[----:B--2---:R2:W-:Y:S01]  /*4e20*/  SYNCS.ARRIVE.TRANS64.RED.A1T0 RZ, [R0+URZ], RZ ;  /* 0x000000ff00ff79a7 */ /* 0x0045e200081004ff */
[----:B---3--:R-:W-:Y:S04]  /*4e30*/  LOP3.LUT P4, RZ, R18, 0x1, RZ, 0xc0, !PT ;  /* 0x0000000112ff7812 */ /* 0x008fe8000788c0ff */
[----:B------:R-:W-:Y:S09]  /*4e40*/  P2R R103, PR, RZ, 0x10 ;  /* 0x00000010ff677803 */ /* 0x000ff20000000000 */
[----:B------:R-:W-:Y:S02]  /*4e50*/  @P4 MOV R44, R16 ;  /* 0x00000010002c4202 */ /* 0x000fe40000000f00 */
[----:B------:R-:W-:Y:S01]  /*4e60*/  @P4 LOP3.LUT R43, R17, 0xffff, RZ, 0xc0, !PT ;  /* 0x0000ffff112b4812 */ /* 0x000fe200078ec0ff */
[----:B--2-4-:R-:W-:Y:S06]  /*4e70*/  @!P0 BRA `(.L_x_83) ;  /* 0x0000000000a48947 */ /* 0x014fec0003800000 */
[----:B------:R-:W-:Y:S01]  /*4e80*/  IMAD.HI.U32 R0, R90, R39, RZ ;  /* 0x000000275a007227 */ /* 0x000fe200078e00ff */
[----:B------:R-:W-:Y:S02]  /*4e90*/  ISETP.NE.AND P0, PT, R38, 0x1, PT ;  /* 0x000000012600780c */ /* 0x000fe40003f05270 */
[----:B------:R-:W-:Y:S01]  /*4ea0*/  ISETP.NE.AND P2, PT, R40, 0x1, PT ;  /* 0x000000012800780c */ /* 0x000fe20003f45270 */
[----:B------:R-:W-:Y:S01]  /*4eb0*/  IMAD.HI.U32 R4, R91, R84, RZ ;  /* 0x000000545b047227 */ /* 0x000fe200078e00ff */
[----:B------:R-:W-:Y:S02]  /*4ec0*/  SHF.R.U32.HI R0, RZ, R89, R0 ;  /* 0x00000059ff007219 */ /* 0x000fe40000011600 */
[----:B------:R-:W-:Y:S01]  /*4ed0*/  ISETP.NE.AND P3, PT, R42, 0x1, PT ;  /* 0x000000012a00780c */ /* 0x000fe20003f65270 */
[----:B------:R-:W-:Y:S01]  /*4ee0*/  IMAD.HI.U32 R6, R43, R39, RZ ;  /* 0x000000272b067227 */ /* 0x000fe200078e00ff */
[-C--:B------:R-:W-:Y:S02]  /*4ef0*/  SHF.R.U32.HI R4, RZ, R85.reuse, R4 ;  /* 0x00000055ff047219 */ /* 0x080fe40000011604 */
[----:B------:R-:W-:Y:S01]  /*4f00*/  SEL R0, R90, R0, !P0 ;  /* 0x000000005a007207 */ /* 0x000fe20004000000 */
[----:B------:R-:W-:Y:S01]  /*4f10*/  IMAD.HI.U32 R5, R44, R84, RZ ;  /* 0x000000542c057227 */ /* 0x000fe200078e00ff */
[----:B------:R-:W-:Y:S03]  /*4f20*/  SEL R4, R91, R4, !P3 ;  /* 0x000000045b047207 */ /* 0x000fe60005800000 */
[-C--:B------:R-:W-:Y:S01]  /*4f30*/  IMAD.HI.U32 R3, R0, R36.reuse, RZ ;  /* 0x0000002400037227 */ /* 0x080fe200078e00ff */
[----:B------:R-:W-:Y:S03]  /*4f40*/  SHF.R.U32.HI R5, RZ, R85, R5 ;  /* 0x00000055ff057219 */ /* 0x000fe60000011605 */
[----:B------:R-:W-:Y:S01]  /*4f50*/  IMAD.HI.U32 R2, R4, R36, RZ ;  /* 0x0000002404027227 */ /* 0x000fe200078e00ff */
[----:B------:R-:W-:Y:S02]  /*4f60*/  @P2 SHF.R.U32.HI R0, RZ, R37, R3 ;  /* 0x00000025ff002219 */ /* 0x000fe40000011603 */
[----:B------:R-:W-:Y:S02]  /*4f70*/  SHF.R.U32.HI R3, RZ, R89, R6 ;  /* 0x00000059ff037219 */ /* 0x000fe40000011606 */
[----:B------:R-:W-:Y:S01]  /*4f80*/  @P2 SHF.R.U32.HI R4, RZ, R37, R2 ;  /* 0x00000025ff042219 */ /* 0x000fe20000011602 */
[----:B------:R-:W-:Y:S01]  /*4f90*/  IMAD R0, R40, R0, RZ ;  /* 0x0000000028007224 */ /* 0x000fe200078e02ff */
[----:B------:R-:W-:Y:S02]  /*4fa0*/  SEL R3, R43, R3, !P0 ;  /* 0x000000032b037207 */ /* 0x000fe40004000000 */
[----:B------:R-:W-:Y:S01]  /*4fb0*/  SEL R2, R44, R5, !P3 ;  /* 0x000000052c027207 */ /* 0x000fe20005800000 */
[----:B------:R-:W-:Y:S01]  /*4fc0*/  IMAD R5, R40, R4, RZ ;  /* 0x0000000428057224 */ /* 0x000fe200078e02ff */
[C---:B------:R-:W-:Y:S01]  /*4fd0*/  ISETP.GE.AND P0, PT, R3.reuse, R0, PT ;  /* 0x000000000300720c */ /* 0x040fe20003f06270 */
[C---:B------:R-:W-:Y:S03]  /*4fe0*/  IMAD.HI.U32 R0, R3.reuse, R36, RZ ;  /* 0x0000002403007227 */ /* 0x040fe600078e00ff */
[C---:B------:R-:W-:Y:S02]  /*4ff0*/  ISETP.GE.OR P0, PT, R2.reuse, R5, P0 ;  /* 0x000000050200720c */ /* 0x040fe40000706670 */
[----:B------:R-:W-:Y:S04]  /*5000*/  SHF.R.U32.HI R0, RZ, R37, R0 ;  /* 0x00000025ff007219 */ /* 0x000fe80000011600 */
[C---:B------:R-:W-:Y:S05]  /*5010*/  SEL R6, R3.reuse, R0, !P2 ;  /* 0x0000000003067207 */ /* 0x040fea0005000000 */
        /* <DEDUP_REMOVED lines=14> */
[----:B------:R-:W-:Y:S07]  /*5100*/  IMAD R43, R3, R38, R43 ;  /* 0x00000026032b7224 */ /* 0x000fee00078e022b */
.L_x_83:
[----:B-1----:R-:W-:Y:S01]  /*5110*/  @!P1 ISETP.NE.AND P0, PT, R8, 0x1, PT ;  /* 0x000000010800980c */ /* 0x002fe20003f05270 */
[----:B------:R-:W-:Y:S01]  /*5120*/  @!P1 IMAD.HI.U32 R2, R43, R9, RZ ;  /* 0x000000092b029227 */ /* 0x000fe200078e00ff */
[----:B------:R-:W-:Y:S01]  /*5130*/  R2UR UR42, R15 ;  /* 0x000000000f2a72ca */ /* 0x000fe200000e0000 */
[----:B------:R-:W-:Y:S01]  /*5140*/  BSSY.RECONVERGENT B6, `(.L_x_84) ;  /* 0x0000031000067945 */ /* 0x000fe20003800200 */
[----:B------:R-:W-:Y:S01]  /*5150*/  R2UR UR41, R14 ;  /* 0x000000000e2972ca */ /* 0x000fe200000e0000 */
[C---:B------:R-:W-:Y:S01]  /*5160*/  @!P1 IMAD.HI.U32 R0, R44.reuse, R10, RZ ;  /* 0x0000000a2c009227 */ /* 0x040fe200078e00ff */
[----:B------:R-:W-:Y:S02]  /*5170*/  @!P1 SHF.R.U32.HI R2, RZ, R12, R2 ;  /* 0x0000000cff029219 */ /* 0x000fe40000011602 */
[----:B------:R-:W-:Y:S01]  /*5180*/  @!P1 ISETP.NE.AND P2, PT, R7, 0x1, PT ;  /* 0x000000010700980c */ /* 0x000fe20003f45270 */
[----:B------:R-:W-:Y:S01]  /*5190*/  VIADD R105, R105, 0x1 ;  /* 0x0000000169697836 */ /* 0x000fe20000000000 */
[----:B------:R-:W-:Y:S02]  /*51a0*/  @!P1 SEL R2, R43, R2, !P0 ;  /* 0x000000022b029207 */ /* 0x000fe40004000000 */
[----:B------:R-:W-:Y:S02]  /*51b0*/  @!P1 SHF.R.U32.HI R0, RZ, R11, R0 ;  /* 0x0000000bff009219 */ /* 0x000fe40000011600 */
[----:B------:R-:W-:Y:S01]  /*51c0*/  LOP3.LUT P0, RZ, R93, 0x1b0, RZ, 0xc0, !PT ;  /* 0x000001b05dff7812 */ /* 0x000fe2000780c0ff */
[----:B------:R-:W-:Y:S01]  /*51d0*/  USHF.L.U32 UR42, UR42, 0x7, URZ ;  /* 0x000000072a2a7899 */ /* 0x000fe200080006ff */
[----:B------:R-:W-:Y:S01]  /*51e0*/  @!P1 SEL R3, R44, R0, !P2 ;  /* 0x000000002c039207 */ /* 0x000fe20005000000 */
[----:B------:R-:W-:Y:S01]  /*51f0*/  USHF.L.U32 UR41, UR41, 0x7, URZ ;  /* 0x0000000729297899 */ /* 0x000fe200080006ff */
[----:B------:R-:W-:Y:S03]  /*5200*/  @P4 SHF.R.U32.HI R94, RZ, 0x10, R17 ;  /* 0x00000010ff5e4819 */ /* 0x000fe60000011611 */
[----:B------:R-:W-:Y:S02]  /*5210*/  @!P1 IMAD.IADD R0, R2, 0x1, -R3 ;  /* 0x0000000102009824 */ /* 0x000fe400078e0a03 */
[----:B------:R-:W-:Y:S02]  /*5220*/  @!P1 IMAD.IADD R2, R3, 0x1, -R2 ;  /* 0x0000000103029824 */ /* 0x000fe400078e0a02 */
[----:B------:R-:W-:Y:S02]  /*5230*/  @!P1 IMAD R44, R0, R7, R44 ;  /* 0x00000007002c9224 */ /* 0x000fe400078e022c */
[----:B------:R-:W-:Y:S01]  /*5240*/  @!P1 IMAD R43, R2, R8, R43 ;  /* 0x00000008022b9224 */ /* 0x000fe200078e022b */
[----:B------:R-:W-:Y:S06]  /*5250*/  @!P0 BRA `(.L_x_85) ;  /* 0x00000000007c8947 */ /* 0x000fec0003800000 */
[----:B------:R-:W1:Y:S01]  /*5260*/  LDCU.64 UR8, c[0x4][0x80] ;  /* 0x01001000ff0877ac */ /* 0x000e620008000a00 */
[----:B------:R-:W-:Y:S01]  /*5270*/  MOV R2, 0x0 ;  /* 0x0000000000027802 */ /* 0x000fe20000000f00 */
[----:B------:R-:W-:Y:S02]  /*5280*/  HFMA2 R12, -RZ, RZ, 0, 5.9604644775390625e-08 ;  /* 0x00000001ff0c7431 */ /* 0x000fe400000001ff */
[----:B------:R-:W-:Y:S01]  /*5290*/  IMAD.MOV.U32 R8, RZ, RZ, 0x70 ;  /* 0x00000070ff087424 */ /* 0x000fe200078e00ff */
[----:B------:R2:W3:Y:S01]  /*52a0*/  LDC.64 R14, c[0x4][R2] ;  /* 0x01000000020e7b82 */ /* 0x0004e20000000a00 */
[----:B------:R-:W4:Y:S01]  /*52b0*/  LDCU.64 UR6, c[0x4][0x88] ;  /* 0x01001100ff0677ac */ /* 0x000f220008000a00 */
[----:B------:R-:W-:Y:S01]  /*52c0*/  IMAD.MOV.U32 R13, RZ, RZ, RZ ;  /* 0x000000ffff0d7224 */ /* 0x000fe200078e00ff */
[----:B------:R-:W2:Y:S01]  /*52d0*/  LDCU.64 UR4, c[0x4][0x8] ;  /* 0x01000100ff0477ac */ /* 0x000ea20008000a00 */
[----:B-1----:R-:W-:Y:S01]  /*52e0*/  MOV R5, UR9 ;  /* 0x0000000900057c02 */ /* 0x002fe20008000f00 */
[----:B------:R-:W-:Y:S01]  /*52f0*/  IMAD.U32 R4, RZ, RZ, UR8 ;  /* 0x00000008ff047e24 */ /* 0x000fe2000f8e00ff */
[----:B----4-:R-:W-:Y:S01]  /*5300*/  MOV R7, UR7 ;  /* 0x0000000700077c02 */ /* 0x010fe20008000f00 */
[----:B------:R-:W-:Y:S01]  /*5310*/  IMAD.U32 R6, RZ, RZ, UR6 ;  /* 0x00000006ff067e24 */ /* 0x000fe2000f8e00ff */
[----:B--2---:R-:W-:Y:S01]  /*5320*/  MOV R11, UR5 ;  /* 0x00000005000b7c02 */ /* 0x004fe20008000f00 */
[----:B------:R-:W-:Y:S02]  /*5330*/  IMAD.U32 R10, RZ, RZ, UR4 ;  /* 0x00000004ff0a7e24 */ /* 0x000fe4000f8e00ff */
[----:B------:R-:W-:Y:S07]  /*5340*/  LEPC R20, `(.L_x_86) ;  /* 0x000000001014794e */ /* 0x000fee0000000000 */
[----:B---3-5:R-:W-:Y:S05]  /*5350*/  CALL.ABS.NOINC R14 ;  /* 0x000000000e007343 */ /* 0x028fea0003c00000 */
.L_x_86:
[----:B------:R-:W1:Y:S01]  /*5360*/  LDCU.64 UR8, c[0x4][0x80] ;  /* 0x01001000ff0877ac */ /* 0x000e620008000a00 */
[----:B------:R-:W2:Y:S01]  /*5370*/  LDC.64 R2, c[0x4][R2] ;  /* 0x0100000002027b82 */ /* 0x000ea20000000a00 */
[----:B------:R-:W-:Y:S02]  /*5380*/  HFMA2 R12, -RZ, RZ, 0, 5.9604644775390625e-08 ;  /* 0x00000001ff0c7431 */ /* 0x000fe400000001ff */
[----:B------:R-:W-:Y:S02]  /*5390*/  IMAD.MOV.U32 R8, RZ, RZ, 0x70 ;  /* 0x00000070ff087424 */ /* 0x000fe400078e00ff */
[----:B------:R-:W-:Y:S01]  /*53a0*/  IMAD.MOV.U32 R13, RZ, RZ, RZ ;  /* 0x000000ffff0d7224 */ /* 0x000fe200078e00ff */
[----:B------:R-:W3:Y:S01]  /*53b0*/  LDCU.64 UR6, c[0x4][0x88] ;  /* 0x01001100ff0677ac */ /* 0x000ee20008000a00 */
[----:B------:R-:W4:Y:S01]  /*53c0*/  LDCU.64 UR4, c[0x4][0x8] ;  /* 0x01000100ff0477ac */ /* 0x000f220008000a00 */
[----:B-1----:R-:W-:Y:S02]  /*53d0*/  MOV R4, UR8 ;  /* 0x0000000800047c02 */ /* 0x002fe40008000f00 */
[----:B------:R-:W-:Y:S02]  /*53e0*/  MOV R5, UR9 ;  /* 0x0000000900057c02 */ /* 0x000fe40008000f00 */
[----:B---3--:R-:W-:Y:S01]  /*53f0*/  MOV R7, UR7 ;  /* 0x0000000700077c02 */ /* 0x008fe20008000f00 */
[----:B------:R-:W-:Y:S01]  /*5400*/  IMAD.U32 R6, RZ, RZ, UR6 ;  /* 0x00000006ff067e24 */ /* 0x000fe2000f8e00ff */
[----:B----4-:R-:W-:Y:S01]  /*5410*/  MOV R11, UR5 ;  /* 0x00000005000b7c02 */ /* 0x010fe20008000f00 */
[----:B------:R-:W-:Y:S02]  /*5420*/  IMAD.U32 R10, RZ, RZ, UR4 ;  /* 0x00000004ff0a7e24 */ /* 0x000fe4000f8e00ff */
[----:B------:R-:W-:Y:S07]  /*5430*/  LEPC R20, `(.L_x_85) ;  /* 0x000000001014794e */ /* 0x000fee0000000000 */
[----:B--2---:R-:W-:Y:S05]  /*5440*/  CALL.ABS.NOINC R2 ;  /* 0x0000000002007343 */ /* 0x004fea0003c00000 */
.L_x_85:
[----:B------:R-:W-:Y:S05]  /*5450*/  BSYNC.RECONVERGENT B6 ;  /* 0x0000000000067941 */ /* 0x000fea0003800200 */
.L_x_84:
[----:B------:R-:W-:Y:S01]  /*5460*/  ISETP.NE.U32.AND P4, PT, R82, RZ, PT ;  /* 0x000000ff5200720c */ /* 0x000fe20003f85070 */
[----:B------:R-:W-:Y:S01]  /*5470*/  UISETP.NE.AND UP2, UPT, UR50, URZ, UPT ;  /* 0x000000ff3200728c */ /* 0x000fe2000bf45270 */
[----:B------:R-:W-:Y:S01]  /*5480*/  ISETP.NE.U32.AND P2, PT, RZ, UR38, PT ;  /* 0x00000026ff007c0c */ /* 0x000fe2000bf45070 */
[----:B------:R-:W-:Y:S01]  /*5490*/  UISETP.NE.U32.AND UP1, UPT, UR44, URZ, UPT ;  /* 0x000000ff2c00728c */ /* 0x000fe2000bf25070 */
[----:B------:R-:W-:Y:S01]  /*54a0*/  ISETP.NE.AND.EX P4, PT, R83, RZ, PT, P4 ;  /* 0x000000ff5300720c */ /* 0x000fe20003f85340 */
[----:B------:R-:W-:Y:S01]  /*54b0*/  UPLOP3.LUT UP0, UPT, UPT, UPT, UPT, 0x40, 0x4 ;  /* 0x000000000004789c */ /* 0x000fe20003f0e870 */
[----:B------:R-:W-:Y:S01]  /*54c0*/  ISETP.NE.AND.EX P2, PT, RZ, UR39, PT, P2 ;  /* 0x00000027ff007c0c */ /* 0x000fe2000bf45320 */
[----:B------:R-:W-:Y:S01]  /*54d0*/  UISETP.NE.AND.EX UP1, UPT, UR45, URZ, UPT, UP1 ;  /* 0x000000ff2d00728c */ /* 0x000fe2000bf25310 */
[----:B------:R-:W-:Y:S04]  /*54e0*/  PLOP3.LUT P1, PT, PT, PT, UP2, 0x80, 0x8 ;  /* 0x000000000008781c */ /* 0x000fe80003f2f028 */
[----:B------:R-:W-:Y:S06]  /*54f0*/  @UP2 UPLOP3.LUT UP0, UPT, UPT, UPT, UP1, 0x80, 0x8 ;  /* 0x000000000008289c */ /* 0x000fec0003f0f010 */
[----:B------:R-:W-:Y:S01]  /*5500*/  PLOP3.LUT P0, PT, PT, PT, UP0, 0x80, 0x8 ;  /* 0x000000000008781c */ /* 0x000fe20003f0f008 */
[----:B------:R-:W-:Y:S01]  /*5510*/  @!UPT UIADD3 URZ, UPT, UPT, URZ, URZ, URZ ;  /* 0x000000fffffff290 */ /* 0x000fe2000fffe0ff */
[----:B------:R-:W-:Y:S11]  /*5520*/  BRA.U !UP1, `(.L_x_87) ;  /* 0x0000000109387547 */ /* 0x000ff6000b800000 */
[----:B------:R-:W-:Y:S01]  /*5530*/  UISETP.NE.U32.AND UP0, UPT, UR38, URZ, UPT ;  /* 0x000000ff2600728c */ /* 0x000fe2000bf05070 */
[----:B------:R-:W-:Y:S02]  /*5540*/  HFMA2 R0, -RZ, RZ, 0, 5.9604644775390625e-08 ;  /* 0x00000001ff007431 */ /* 0x000fe400000001ff */
[----:B------:R-:W-:Y:S01]  /*5550*/  IMAD.MOV.U32 R88, RZ, RZ, 0x1 ;  /* 0x00000001ff587424 */ /* 0x000fe200078e00ff */
[----:B------:R-:W-:Y:S06]  /*5560*/  UISETP.NE.AND.EX UP0, UPT, UR39, URZ, UPT, UP0 ;  /* 0x000000ff2700728c */ /* 0x000fec000bf05300 */
[----:B------:R-:W-:Y:S05]  /*5570*/  PLOP3.LUT P3, PT, PT, PT, UP0, 0x80, 0x8 ;  /* 0x000000000008781c */ /* 0x000fea0003f6f008 */
[----:B------:R-:W1:Y:S01]  /*5580*/  @UP0 LDCU.64 UR6, c[0x0][0x888] ;  /* 0x00011100ff0607ac */ /* 0x000e620008000a00 */
[----:B------:R-:W-:Y:S07]  /*5590*/  @UP0 UIMAD UR4, UR36, UR44, URZ ;  /* 0x0000002c240402a4 */ /* 0x000fee000f8e02ff */
[----:B------:R-:W-:Y:S01]  /*55a0*/  @!P3 PRMT R88, R0, 0x7610, R88 ;  /* 0x000076100058b816 */ /* 0x000fe20000000058 */
[----:B-1----:R-:W-:Y:S03]  /*55b0*/  @UP0 UIMAD.WIDE UR6, UR4, 0x4, UR6 ;  /* 0x00000004040608a5 */ /* 0x002fe6000f8e0206 */
[----:B------:R-:W1:Y:S03]  /*55c0*/  @!UP0 LDCU UR4, c[0x0][0x880] ;  /* 0x00011000ff0487ac */ /* 0x000e660008000800 */
[----:B------:R-:W-:Y:S01]  /*55d0*/  IMAD.U32 R2, RZ, RZ, UR6 ;  /* 0x00000006ff027e24 */ /* 0x000fe2000f8e00ff */
[----:B------:R-:W-:Y:S05]  /*55e0*/  MOV R3, UR7 ;  /* 0x0000000700037c02 */ /* 0x000fea0008000f00 */
[----:B-----5:R2:W5:Y:S02]  /*55f0*/  @P3 LDG.E R49, desc[UR46][R2.64] ;  /* 0x0000002e02313981 */ /* 0x020564000c1e1900 */
[----:B-12---:R-:W-:Y:S02]  /*5600*/  @!P3 IMAD.U32 R49, RZ, RZ, UR4 ;  /* 0x00000004ff31be24 */ /* 0x006fe4000f8e00ff */
.L_x_87:
[----:B------:R-:W-:Y:S05]  /*5610*/  @!P4 BRA `(.L_x_88) ;  /* 0x000000000020c947 */ /* 0x000fea0003800000 */
[----:B------:R-:W-:Y:S04]  /*5620*/  ISETP.NE.U32.AND P3, PT, R80, RZ, PT ;  /* 0x000000ff5000720c */ /* 0x000fe80003f65070 */
[----:B------:R-:W-:Y:S11]  /*5630*/  ISETP.NE.AND.EX P3, PT, R81, RZ, PT, P3 ;  /* 0x000000ff5100720c */ /* 0x000ff60003f65330 */
[----:B------:R-:W-:Y:S02]  /*5640*/  @!UPT UIADD3 URZ, UPT, UPT, URZ, URZ, URZ ;  /* 0x000000fffffff290 */ /* 0x000fe4000fffe0ff */
[----:B------:R-:W1:Y:S01]  /*5650*/  @P3 LDC.64 R2, c[0x0][0x8a8] ;  /* 0x00022a00ff023b82 */ /* 0x000e620000000a00 */
[----:B------:R-:W-:Y:S04]  /*5660*/  @P3 IMAD R0, R82, UR36, RZ ;  /* 0x0000002452003c24 */ /* 0x000fe8000f8e02ff */
[----:B-1----:R-:W-:Y:S05]  /*5670*/  @P3 IMAD.WIDE R2, R0, 0x4, R2 ;  /* 0x0000000400023825 */ /* 0x002fea00078e0202 */
[----:B-----5:R1:W5:Y:S02]  /*5680*/  @P3 LDG.E R47, desc[UR46][R2.64] ;  /* 0x0000002e022f3981 */ /* 0x020364000c1e1900 */
[----:B-1----:R-:W2:Y:S02]  /*5690*/  @!P3 LDC R47, c[0x0][0x8a0] ;  /* 0x00022800ff2fbb82 */ /* 0x002ea40000000800 */
.L_x_88:
[----:B-----5:R-:W-:Y:S01]  /*56a0*/  FSETP.NEU.AND P3, PT, R49, RZ, PT ;  /* 0x000000ff3100720b */ /* 0x020fe20003f6d000 */
[----:B------:R-:W-:Y:S01]  /*56b0*/  BSSY B1, `(.L_x_89) ;  /* 0x0000039000017945 */ /* 0x000fe20003800000 */
[----:B------:R-:W-:Y:S01]  /*56c0*/  SEL R3, RZ, 0xffffffff, P2 ;  /* 0xffffffffff037807 */ /* 0x000fe20001000000 */
[----:B------:R-:W-:Y:S01]  /*56d0*/  IMAD.MOV.U32 R66, RZ, RZ, 0x1 ;  /* 0x00000001ff427424 */ /* 0x000fe200078e00ff */
[----:B------:R-:W-:Y:S01]  /*56e0*/  @P1 LOP3.LUT P2, RZ, R88, 0xff, RZ, 0xc0, !PT ;  /* 0x000000ff58ff1812 */ /* 0x000fe2000784c0ff */
[----:B------:R-:W-:Y:S01]  /*56f0*/  IMAD R48, R45, 0x80, R46 ;  /* 0x000000802d307824 */ /* 0x000fe200078e022e */
[----:B------:R-:W-:Y:S01]  /*5700*/  @P1 SEL R0, RZ, 0xffffffff, P3 ;  /* 0xffffffffff001807 */ /* 0x000fe20001800000 */
[----:B------:R-:W-:Y:S01]  /*5710*/  IMAD R106, R101, -0x10, R99 ;  /* 0xfffffff0656a7824 */ /* 0x000fe200078e0263 */
[----:B------:R-:W-:Y:S01]  /*5720*/  LOP3.LUT R97, R97, 0x1, RZ, 0x3c, !PT ;  /* 0x0000000161617812 */ /* 0x000fe200078e3cff */
[----:B------:R-:W-:Y:S01]  /*5730*/  IMAD.MOV.U32 R65, RZ, RZ, RZ ;  /* 0x000000ffff417224 */ /* 0x000fe200078e00ff */
[----:B------:R-:W-:Y:S02]  /*5740*/  @P0 SEL R0, R3, R0, !P2 ;  /* 0x0000000003000207 */ /* 0x000fe40005000000 */
[----:B------:R-:W-:Y:S02]  /*5750*/  CS2R R78, SRZ ;  /* 0x00000000004e7805 */ /* 0x000fe4000001ff00 */
[----:B------:R-:W-:Y:S02]  /*5760*/  LEA R64, R45, UR48, 0x3 ;  /* 0x000000302d407c11 */ /* 0x000fe4000f8e18ff */
[----:B------:R-:W-:Y:S02]  /*5770*/  CS2R R76, SRZ ;  /* 0x00000000004c7805 */ /* 0x000fe4000001ff00 */
[----:B------:R-:W-:Y:S02]  /*5780*/  @P1 LOP3.LUT R0, R0, 0x1, RZ, 0xc0, !PT ;  /* 0x0000000100001812 */ /* 0x000fe400078ec0ff */
[----:B------:R-:W-:Y:S02]  /*5790*/  CS2R R70, SRZ ;  /* 0x0000000000467805 */ /* 0x000fe4000001ff00 */
[----:B------:R-:W-:Y:S02]  /*57a0*/  PLOP3.LUT P2, PT, PT, PT, UP1, 0x80, 0x8 ;  /* 0x000000000008781c */ /* 0x000fe40003f4f018 */
[----:B------:R-:W-:Y:S02]  /*57b0*/  CS2R R68, SRZ ;  /* 0x0000000000447805 */ /* 0x000fe4000001ff00 */
[----:B------:R-:W-:Y:S02]  /*57c0*/  ISETP.NE.U32.OR P5, PT, R0, 0x1, !P1 ;  /* 0x000000010000780c */ /* 0x000fe40004fa5470 */
[----:B------:R-:W-:Y:S02]  /*57d0*/  CS2R R62, SRZ ;  /* 0x00000000003e7805 */ /* 0x000fe4000001ff00 */
[----:B------:R-:W-:Y:S02]  /*57e0*/  LOP3.LUT P4, R104, R88, 0xff, RZ, 0xc0, !PT ;  /* 0x000000ff58687812 */ /* 0x000fe4000788c0ff */
[----:B------:R-:W-:Y:S02]  /*57f0*/  CS2R R60, SRZ ;  /* 0x00000000003c7805 */ /* 0x000fe4000001ff00 */
[----:B------:R-:W-:Y:S02]  /*5800*/  SEL R2, RZ, 0xffffffff, P3 ;  /* 0xffffffffff027807 */ /* 0x000fe40001800000 */
[----:B------:R-:W-:Y:S02]  /*5810*/  CS2R R58, SRZ ;  /* 0x00000000003a7805 */ /* 0x000fe4000001ff00 */
[----:B------:R-:W-:Y:S02]  /*5820*/  P2R R107, PR, RZ, 0x20 ;  /* 0x00000020ff6b7803 */ /* 0x000fe40000000000 */
[----:B------:R-:W-:Y:S02]  /*5830*/  CS2R R56, SRZ ;  /* 0x0000000000387805 */ /* 0x000fe4000001ff00 */
[----:B------:R-:W-:Y:S02]  /*5840*/  @P2 SEL R2, R3, R2, !P4 ;  /* 0x0000000203022207 */ /* 0x000fe40006000000 */
[----:B------:R-:W-:Y:S02]  /*5850*/  @P5 SHF.L.U32 R0, R97, 0x1f, RZ ;  /* 0x0000001f61005819 */ /* 0x000fe400000006ff */
[----:B------:R-:W-:Y:S02]  /*5860*/  LOP3.LUT R2, R2, 0x1, RZ, 0xc0, !PT ;  /* 0x0000000102027812 */ /* 0x000fe400078ec0ff */
[----:B------:R1:W3:Y:S02]  /*5870*/  @P5 SYNCS.PHASECHK.TRANS64.TRYWAIT P1, [UR48+0x30], R0 ;  /* 0x00003000ff0055a7 */ /* 0x0002e40008021130 */
[----:B------:R-:W-:Y:S04]  /*5880*/  ISETP.NE.U32.AND P2, PT, R2, 0x1, PT ;  /* 0x000000010200780c */ /* 0x000fe80003f45070 */
[----:B------:R-:W-:Y:S02]  /*5890*/  P2R R67, PR, RZ, 0x4 ;  /* 0x00000004ff437803 */ /* 0x000fe40000000000 */
[----:B-1----:R-:W-:Y:S04]  /*58a0*/  SHF.L.U32 R0, R96, 0x1f, RZ ;  /* 0x0000001f60007819 */ /* 0x002fe800000006ff */
[----:B------:R1:W4:Y:S01]  /*58b0*/  SYNCS.PHASECHK.TRANS64.TRYWAIT P0, [R64+URZ+0xa0], R0 ;  /* 0x0000a000400075a7 */ /* 0x00032200080011ff */
[----:B---3--:R-:W-:Y:S01]  /*58c0*/  @P5 SEL R66, RZ, 0x1, !P1 ;  /* 0x00000001ff425807 */ /* 0x008fe20004800000 */
[----:B-1----:R-:W-:Y:S06]  /*58d0*/  @!P5 BRA `(.L_x_90) ;  /* 0x000000000058d947 */ /* 0x002fec0003800000 */
[----:B------:R-:W-:Y:S01]  /*58e0*/  IMAD.MOV.U32 R79, RZ, RZ, RZ ;  /* 0x000000ffff4f7224 */ /* 0x000fe200078e00ff */
[----:B------:R-:W-:Y:S01]  /*58f0*/  ISETP.NE.AND P1, PT, R66, RZ, PT ;  /* 0x000000ff4200720c */ /* 0x000fe20003f25270 */
[----:B------:R-:W-:Y:S01]  /*5900*/  BSSY B0, `(.L_x_91) ;  /* 0x000000c000007945 */ /* 0x000fe20003800000 */
[----:B------:R-:W-:Y:S02]  /*5910*/  CS2R R58, SRZ ;  /* 0x00000000003a7805 */ /* 0x000fe4000001ff00 */
[----:B------:R-:W-:Y:S02]  /*5920*/  CS2R R56, SRZ ;  /* 0x0000000000387805 */ /* 0x000fe4000001ff00 */
[----:B------:R-:W-:Y:S02]  /*5930*/  CS2R R62, SRZ ;  /* 0x00000000003e7805 */ /* 0x000fe4000001ff00 */
[----:B------:R-:W-:Y:S02]  /*5940*/  CS2R R60, SRZ ;  /* 0x00000000003c7805 */ /* 0x000fe4000001ff00 */
[----:B------:R-:W-:Y:S02]  /*5950*/  CS2R R70, SRZ ;  /* 0x0000000000467805 */ /* 0x000fe4000001ff00 */
[----:B------:R-:W-:Y:S02]  /*5960*/  CS2R R68, SRZ ;  /* 0x0000000000447805 */ /* 0x000fe4000001ff00 */
[----:B------:R-:W-:Y:S01]  /*5970*/  CS2R R76, SRZ ;  /* 0x00000000004c7805 */ /* 0x000fe2000001ff00 */
[----:B------:R-:W-:Y:S06]  /*5980*/  @P1 BRA `(.L_x_92) ;  /* 0x00000000000c1947 */ /* 0x000fec0003800000 */
[----:B------:R-:W-:Y:S04]  /*5990*/  SHF.L.U32 R3, R97, 0x1f, RZ ;  /* 0x0000001f61037819 */ /* 0x000fe800000006ff */
[----:B------:R-:W1:Y:S02]  /*59a0*/  SYNCS.PHASECHK.TRANS64.TRYWAIT P1, [UR48+0x30], R3 ;  /* 0x00003003ff0075a7 */ /* 0x000e640008021130 */
[----:B-1----:R-:W-:Y:S05]  /*59b0*/  @!P1 BRA `(.L_x_93) ;  /* 0x0000003c004c9947 */ /* 0x002fea0003800000 */
.L_x_92:
[----:B------:R-:W-:Y:S05]  /*59c0*/  BSYNC B0 ;  /* 0x0000000000007941 */ /* 0x000fea0003800000 */
.L_x_91:
[----:B------:R-:W-:Y:S01]  /*59d0*/  ISETP.NE.AND P1, PT, R67, RZ, PT ;  /* 0x000000ff4300720c */ /* 0x000fe20003f25270 */
[----:B------:R-:W-:Y:S11]  /*59e0*/  HFMA2 R65, -RZ, RZ, 0, 5.9604644775390625e-08 ;  /* 0x00000001ff417431 */ /* 0x000ff600000001ff */
[----:B------:R-:W-:Y:S01]  /*59f0*/  @!UPT UIADD3 URZ, UPT, UPT, URZ, URZ, URZ ;  /* 0x000000fffffff290 */ /* 0x000fe2000fffe0ff */
[----:B------:R3:W1:Y:S04]  /*5a00*/  @P1 LDS.128 R56, [R100] ;  /* 0x0000000064381984 */ /* 0x0006680000000c00 */
[----:B------:R3:W1:Y:S04]  /*5a10*/  @P1 LDS.128 R60, [R99+0x10] ;  /* 0x00001000633c1984 */ /* 0x0006680000000c00 */
[----:B------:R3:W1:Y:S04]  /*5a20*/  @P1 LDS.128 R68, [R98+0x20] ;  /* 0x0000200062441984 */ /* 0x0006680000000c00 */
[----:B------:R3:W1:Y:S02]  /*5a30*/  @P1 LDS.128 R76, [R106+0x30] ;  /* 0x000030006a4c1984 */ /* 0x0006640000000c00 */
.L_x_90:
[----:B------:R-:W-:Y:S05]  /*5a40*/  BSYNC B1 ;  /* 0x0000000000017941 */ /* 0x000fea0003800000 */
.L_x_89:
[----:B-1----:R-:W-:Y:S04]  /*5a50*/  SHF.R.U32.HI R2, RZ, 0x15, R48 ;  /* 0x00000015ff027819 */ /* 0x002fe80000011630 */
[----:B------:R-:W-:Y:S01]  /*5a60*/  LOP3.LUT P1, RZ, R2, 0x3, R92, 0x48, !PT ;  /* 0x0000000302ff7812 */ /* 0x000fe2000782485c */
[----:B------:R-:W-:Y:S01]  /*5a70*/  @!UPT UIADD3 URZ, UPT, UPT, URZ, URZ, URZ ;  /* 0x000000fffffff290 */ /* 0x000fe2000fffe0ff */
[----:B----4-:R-:W-:Y:S11]  /*5a80*/  @P0 BRA `(.L_x_94) ;  /* 0x0000000000080947 */ /* 0x010ff60003800000 */
[----:B------:R-:W1:Y:S02]  /*5a90*/  SYNCS.PHASECHK.TRANS64.TRYWAIT P0, [R64+URZ+0xa0], R0 ;  /* 0x0000a000400075a7 */ /* 0x000e6400080011ff */
[----:B-1----:R-:W-:Y:S05]  /*5aa0*/  @!P0 BRA `(.L_x_95) ;  /* 0x0000003c00288947 */ /* 0x002fea0003800000 */
.L_x_94:
[----:B------:R-:W-:Y:S05]  /*5ab0*/  @!P1 BRA `(.L_x_96) ;  /* 0x0000000000409947 */ /* 0x000fea0003800000 */
[----:B------:R-:W4:Y:S01]  /*5ac0*/  LDCU.64 UR8, c[0x4][0x70] ;  /* 0x01000e00ff0877ac */ /* 0x000f220008000a00 */
[----:B------:R-:W-:Y:S01]  /*5ad0*/  MOV R3, 0x0 ;  /* 0x0000000000037802 */ /* 0x000fe20000000f00 */
[----:B------:R-:W-:Y:S02]  /*5ae0*/  HFMA2 R12, -RZ, RZ, 0, 5.9604644775390625e-08 ;  /* 0x00000001ff0c7431 */ /* 0x000fe400000001ff */
[----:B------:R-:W-:Y:S02]  /*5af0*/  IMAD.MOV.U32 R8, RZ, RZ, 0x192 ;  /* 0x00000192ff087424 */ /* 0x000fe400078e00ff */
[----:B------:R-:W-:Y:S01]  /*5b00*/  IMAD.MOV.U32 R13, RZ, RZ, RZ ;  /* 0x000000ffff0d7224 */ /* 0x000fe200078e00ff */
[----:B------:R-:W5:Y:S01]  /*5b10*/  LDCU.64 UR6, c[0x4][0x78] ;  /* 0x01000f00ff0677ac */ /* 0x000f620008000a00 */
[----:B------:R-:W1:Y:S01]  /*5b20*/  LDC.64 R2, c[0x4][R3] ;  /* 0x0100000003027b82 */ /* 0x000e620000000a00 */
[----:B------:R-:W2:Y:S01]  /*5b30*/  LDCU.64 UR4, c[0x4][0x10] ;  /* 0x01000200ff0477ac */ /* 0x000ea20008000a00 */
[----:B----4-:R-:W-:Y:S01]  /*5b40*/  MOV R5, UR9 ;  /* 0x0000000900057c02 */ /* 0x010fe20008000f00 */
[----:B------:R-:W-:Y:S01]  /*5b50*/  IMAD.U32 R4, RZ, RZ, UR8 ;  /* 0x00000008ff047e24 */ /* 0x000fe2000f8e00ff */
[----:B-----5:R-:W-:Y:S01]  /*5b60*/  MOV R7, UR7 ;  /* 0x0000000700077c02 */ /* 0x020fe20008000f00 */
[----:B------:R-:W-:Y:S01]  /*5b70*/  IMAD.U32 R6, RZ, RZ, UR6 ;  /* 0x00000006ff067e24 */ /* 0x000fe2000f8e00ff */
[----:B--2---:R-:W-:Y:S01]  /*5b80*/  MOV R11, UR5 ;  /* 0x00000005000b7c02 */ /* 0x004fe20008000f00 */
[----:B------:R-:W-:Y:S02]  /*5b90*/  IMAD.U32 R10, RZ, RZ, UR4 ;  /* 0x00000004ff0a7e24 */ /* 0x000fe4000f8e00ff */
[----:B------:R-:W-:Y:S07]  /*5ba0*/  LEPC R20, `(.L_x_96) ;  /* 0x000000001014794e */ /* 0x000fee0000000000 */
[----:B-1-3--:R-:W-:Y:S05]  /*5bb0*/  CALL.ABS.NOINC R2 ;  /* 0x0000000002007343 */ /* 0x00afea0003c00000 */
.L_x_96:
[----:B------:R-:W-:Y:S05]  /*5bc0*/  WARPSYNC.ALL ;  /* 0x0000000000007948 */ /* 0x000fea0003800000 */
[----:B------:R-:W-:Y:S01]  /*5bd0*/  R2UR UR4, R48 ;  /* 0x00000000300472ca */ /* 0x000fe200000e0000 */
[--C-:B------:R-:W-:Y:S01]  /*5be0*/  HADD2.F32 R50, -RZ, R56.reuse.H0_H0 ;  /* 0x20000038ff327230 */ /* 0x100fe20000004100 */
[----:B------:R-:W-:Y:S01]  /*5bf0*/  ISETP.NE.AND P0, PT, R102, RZ, PT ;  /* 0x000000ff6600720c */ /* 0x000fe20003f05270 */
[----:B------:R-:W-:Y:S01]  /*5c00*/  HADD2.F32 R51, -RZ, R56.H1_H1 ;  /* 0x30000038ff337230 */ /* 0x000fe20000004100 */
[----:B------:R-:W-:Y:S01]  /*5c10*/  BSSY.RECONVERGENT B0, `(.L_x_97) ;  /* 0x0000086000007945 */ /* 0x000fe20003800200 */
[--C-:B------:R-:W-:Y:S08]  /*5c20*/  HADD2.F32 R52, -RZ, R57.reuse.H0_H0 ;  /* 0x20000039ff347230 */ /* 0x100ff00000004100 */
[----:B------:R-:W1:Y:S02]  /*5c30*/  LDTM.x32 R4, tmem[UR4] ;  /* 0x00000004000479ee */ /* 0x000e6400082c0000 */
[C---:B-12---:R-:W-:Y:S01]  /*5c40*/  FMUL R0, R47.reuse, R4 ;  /* 0x000000042f007220 */ /* 0x046fe20000400000 */
[C---:B------:R-:W-:Y:S01]  /*5c50*/  FMUL R2, R47.reuse, R5 ;  /* 0x000000052f027220 */ /* 0x040fe20000400000 */
[C---:B------:R-:W-:Y:S01]  /*5c60*/  FMUL R4, R47.reuse, R8 ;  /* 0x000000082f047220 */ /* 0x040fe20000400000 */
[----:B------:R-:W-:Y:S01]  /*5c70*/  FMUL R3, R47, R6 ;  /* 0x000000062f037220 */ /* 0x000fe20000400000 */
[C---:B------:R-:W-:Y:S01]  /*5c80*/  FFMA R0, R49.reuse, R50, R0 ;  /* 0x0000003231007223 */ /* 0x040fe20000000000 */
[----:B------:R-:W-:Y:S01]  /*5c90*/  FFMA R2, R49, R51, R2 ;  /* 0x0000003331027223 */ /* 0x000fe20000000002 */
[C---:B------:R-:W-:Y:S01]  /*5ca0*/  FMUL R5, R47.reuse, R9 ;  /* 0x000000092f057220 */ /* 0x040fe20000400000 */
        /* <DEDUP_REMOVED lines=16> */
[----:B------:R-:W-:Y:S02]  /*5db0*/  HADD2.F32 R32, -RZ, R57.H1_H1 ;  /* 0x30000039ff207230 */ /* 0x000fe40000004100 */
[C---:B------:R-:W-:Y:S01]  /*5dc0*/  FMUL R26, R47.reuse, R30 ;  /* 0x0000001e2f1a7220 */ /* 0x040fe20000400000 */
[----:B------:R-:W-:Y:S01]  /*5dd0*/  FMUL R29, R47, R33 ;  /* 0x000000212f1d7220 */ /* 0x000fe20000400000 */
[--C-:B------:R-:W-:Y:S02]  /*5de0*/  HADD2.F32 R33, -RZ, R58.reuse.H0_H0 ;  /* 0x2000003aff217230 */ /* 0x100fe40000004100 */
[----:B------:R-:W-:Y:S01]  /*5df0*/  FFMA R3, R49, R52, R3 ;  /* 0x0000003431037223 */ /* 0x000fe20000000003 */
[C---:B------:R-:W-:Y:S01]  /*5e00*/  FMUL R7, R47.reuse, R7 ;  /* 0x000000072f077220 */ /* 0x040fe20000400000 */
[----:B------:R-:W-:Y:S01]  /*5e10*/  FMUL R30, R47, R34 ;  /* 0x000000222f1e7220 */ /* 0x000fe20000400000 */
[----:B------:R-:W-:Y:S01]  /*5e20*/  HADD2.F32 R34, -RZ, R58.H1_H1 ;  /* 0x3000003aff227230 */ /* 0x000fe20000004100 */
[----:B------:R-:W-:Y:S01]  /*5e30*/  F2FP.F16.F32.PACK_AB R52, R2, R0 ;  /* 0x000000000234723e */ /* 0x000fe200000000ff */
[--C-:B------:R-:W-:Y:S02]  /*5e40*/  HADD2.F32 R0, -RZ, R59.reuse.H0_H0 ;  /* 0x2000003bff007230 */ /* 0x100fe40000004100 */
[C---:B------:R-:W-:Y:S01]  /*5e50*/  FFMA R7, R49.reuse, R32, R7 ;  /* 0x0000002031077223 */ /* 0x040fe20000000007 */
[----:B------:R-:W-:Y:S02]  /*5e60*/  HADD2.F32 R2, -RZ, R59.H1_H1 ;  /* 0x3000003bff027230 */ /* 0x000fe40000004100 */
[C---:B------:R-:W-:Y:S01]  /*5e70*/  FFMA R4, R49.reuse, R33, R4 ;  /* 0x0000002131047223 */ /* 0x040fe20000000004 */
[C---:B------:R-:W-:Y:S01]  /*5e80*/  FFMA R5, R49.reuse, R34, R5 ;  /* 0x0000002231057223 */ /* 0x040fe20000000005 */
[----:B------:R-:W-:Y:S01]  /*5e90*/  FFMA R6, R49, R0, R6 ;  /* 0x0000000031067223 */ /* 0x000fe20000000006 */
[--C-:B------:R-:W-:Y:S02]  /*5ea0*/  HADD2.F32 R0, -RZ, R60.reuse.H0_H0 ;  /* 0x2000003cff007230 */ /* 0x100fe40000004100 */
[----:B------:R-:W-:Y:S01]  /*5eb0*/  FMUL R11, R47, R11 ;  /* 0x0000000b2f0b7220 */ /* 0x000fe20000400000 */
[----:B------:R-:W-:Y:S01]  /*5ec0*/  F2FP.F16.F32.PACK_AB R53, R7, R3 ;  /* 0x000000030735723e */ /* 0x000fe200000000ff */
[--C-:B------:R-:W-:Y:S02]  /*5ed0*/  HADD2.F32 R3, -RZ, R61.reuse.H0_H0 ;  /* 0x2000003dff037230 */ /* 0x100fe40000004100 */
[----:B------:R-:W-:Y:S01]  /*5ee0*/  FMUL R15, R47, R15 ;  /* 0x0000000f2f0f7220 */ /* 0x000fe20000400000 */
[C---:B------:R-:W-:Y:S01]  /*5ef0*/  FFMA R11, R49.reuse, R2, R11 ;  /* 0x00000002310b7223 */ /* 0x040fe2000000000b */
[----:B------:R-:W-:Y:S02]  /*5f00*/  HADD2.F32 R2, -RZ, R60.H1_H1 ;  /* 0x3000003cff027230 */ /* 0x000fe40000004100 */
[----:B------:R-:W-:Y:S01]  /*5f10*/  FFMA R8, R49, R0, R8 ;  /* 0x0000000031087223 */ /* 0x000fe20000000008 */
[----:B------:R-:W-:Y:S02]  /*5f20*/  HADD2.F32 R0, -RZ, R61.H1_H1 ;  /* 0x3000003dff007230 */ /* 0x000fe40000004100 */
[C---:B------:R-:W-:Y:S01]  /*5f30*/  FMUL R19, R47.reuse, R19 ;  /* 0x000000132f137220 */ /* 0x040fe20000400000 */
[----:B------:R-:W-:Y:S01]  /*5f40*/  FMUL R23, R47, R23 ;  /* 0x000000172f177220 */ /* 0x000fe20000400000 */
[C---:B------:R-:W-:Y:S01]  /*5f50*/  FFMA R9, R49.reuse, R2, R9 ;  /* 0x0000000231097223 */ /* 0x040fe20000000009 */
[C---:B------:R-:W-:Y:S01]  /*5f60*/  FFMA R10, R49.reuse, R3, R10 ;  /* 0x00000003310a7223 */ /* 0x040fe2000000000a */
[----:B------:R-:W-:Y:S01]  /*5f70*/  FFMA R15, R49, R0, R15 ;  /* 0x00000000310f7223 */ /* 0x000fe2000000000f */
[--C-:B------:R-:W-:Y:S02]  /*5f80*/  HADD2.F32 R2, -RZ, R62.reuse.H0_H0 ;  /* 0x2000003eff027230 */ /* 0x100fe40000004100 */
[----:B------:R-:W-:Y:S01]  /*5f90*/  FMUL R27, R47, R27 ;  /* 0x0000001b2f1b7220 */ /* 0x000fe20000400000 */
[----:B------:R-:W-:Y:S01]  /*5fa0*/  HADD2.F32 R0, -RZ, R62.H1_H1 ;  /* 0x3000003eff007230 */ /* 0x000fe20000004100 */
[----:B------:R-:W-:Y:S01]  /*5fb0*/  F2FP.F16.F32.PACK_AB R54, R5, R4 ;  /* 0x000000040536723e */ /* 0x000fe200000000ff */
[--C-:B------:R-:W-:Y:S02]  /*5fc0*/  HADD2.F32 R3, -RZ, R63.reuse.H0_H0 ;  /* 0x2000003fff037230 */ /* 0x100fe40000004100 */
[C---:B------:R-:W-:Y:S01]  /*5fd0*/  FFMA R12, R49.reuse, R2, R12 ;  /* 0x00000002310c7223 */ /* 0x040fe2000000000c */
[--C-:B------:R-:W-:Y:S02]  /*5fe0*/  HADD2.F32 R2, -RZ, R68.reuse.H0_H0 ;  /* 0x20000044ff027230 */ /* 0x100fe40000004100 */
[C---:B------:R-:W-:Y:S01]  /*5ff0*/  FFMA R13, R49.reuse, R0, R13 ;  /* 0x00000000310d7223 */ /* 0x040fe2000000000d */
[----:B------:R-:W-:Y:S02]  /*6000*/  HADD2.F32 R0, -RZ, R63.H1_H1 ;  /* 0x3000003fff007230 */ /* 0x000fe40000004100 */
[----:B------:R-:W-:Y:S01]  /*6010*/  FFMA R14, R49, R3, R14 ;  /* 0x00000003310e7223 */ /* 0x000fe2000000000e */
[----:B------:R-:W-:Y:S01]  /*6020*/  HADD2.F32 R3, -RZ, R68.H1_H1 ;  /* 0x30000044ff037230 */ /* 0x000fe20000004100 */
[----:B------:R-:W-:Y:S01]  /*6030*/  F2FP.F16.F32.PACK_AB R55, R11, R6 ;  /* 0x000000060b37723e */ /* 0x000fe200000000ff */
[----:B------:R-:W-:Y:S01]  /*6040*/  FMUL R31, R47, R31 ;  /* 0x0000001f2f1f7220 */ /* 0x000fe20000400000 */
[C---:B------:R-:W-:Y:S01]  /*6050*/  FFMA R19, R49.reuse, R0, R19 ;  /* 0x0000000031137223 */ /* 0x040fe20000000013 */
[--C-:B------:R-:W-:Y:S02]  /*6060*/  HADD2.F32 R0, -RZ, R69.reuse.H0_H0 ;  /* 0x20000045ff007230 */ /* 0x100fe40000004100 */
[C---:B------:R-:W-:Y:S01]  /*6070*/  FFMA R16, R49.reuse, R2, R16 ;  /* 0x0000000231107223 */ /* 0x040fe20000000010 */
[----:B------:R1:W-:Y:S01]  /*6080*/  STS.128 [R100], R52 ;  /* 0x0000003464007388 */ /* 0x0003e20000000c00 */
[C---:B------:R-:W-:Y:S01]  /*6090*/  FFMA R17, R49.reuse, R3, R17 ;  /* 0x0000000331117223 */ /* 0x040fe20000000011 */
[----:B------:R-:W-:Y:S02]  /*60a0*/  HADD2.F32 R2, -RZ, R69.H1_H1 ;  /* 0x30000045ff027230 */ /* 0x000fe40000004100 */
[----:B------:R-:W-:Y:S01]  /*60b0*/  FFMA R18, R49, R0, R18 ;  /* 0x0000000031127223 */ /* 0x000fe20000000012 */
[--C-:B------:R-:W-:Y:S01]  /*60c0*/  HADD2.F32 R0, -RZ, R70.reuse.H0_H0 ;  /* 0x20000046ff007230 */ /* 0x100fe20000004100 */
[----:B------:R-:W-:Y:S01]  /*60d0*/  F2FP.F16.F32.PACK_AB R8, R9, R8 ;  /* 0x000000080908723e */ /* 0x000fe200000000ff */
[--C-:B------:R-:W-:Y:S02]  /*60e0*/  HADD2.F32 R3, -RZ, R71.reuse.H0_H0 ;  /* 0x20000047ff037230 */ /* 0x100fe40000004100 */
[C---:B------:R-:W-:Y:S01]  /*60f0*/  FFMA R23, R49.reuse, R2, R23 ;  /* 0x0000000231177223 */ /* 0x040fe20000000017 */
[----:B------:R-:W-:Y:S02]  /*6100*/  HADD2.F32 R2, -RZ, R70.H1_H1 ;  /* 0x30000046ff027230 */ /* 0x000fe40000004100 */
[----:B------:R-:W-:Y:S01]  /*6110*/  FFMA R20, R49, R0, R20 ;  /* 0x0000000031147223 */ /* 0x000fe20000000014 */
[----:B------:R-:W-:Y:S01]  /*6120*/  HADD2.F32 R0, -RZ, R71.H1_H1 ;  /* 0x30000047ff007230 */ /* 0x000fe20000004100 */
[----:B------:R-:W-:Y:S01]  /*6130*/  F2FP.F16.F32.PACK_AB R9, R15, R10 ;  /* 0x0000000a0f09723e */ /* 0x000fe200000000ff */
[----:B------:R-:W-:Y:S02]  /*6140*/  HADD2.F32 R4, -RZ, R79.H0_H0 ;  /* 0x2000004fff047230 */ /* 0x000fe40000004100 */
[C---:B------:R-:W-:Y:S01]  /*6150*/  FFMA R21, R49.reuse, R2, R21 ;  /* 0x0000000231157223 */ /* 0x040fe20000000015 */
[C---:B------:R-:W-:Y:S01]  /*6160*/  FFMA R22, R49.reuse, R3, R22 ;  /* 0x0000000331167223 */ /* 0x040fe20000000016 */
[----:B------:R-:W-:Y:S01]  /*6170*/  FFMA R27, R49, R0, R27 ;  /* 0x00000000311b7223 */ /* 0x000fe2000000001b */
[--C-:B------:R-:W-:Y:S01]  /*6180*/  HADD2.F32 R2, -RZ, R76.reuse.H0_H0 ;  /* 0x2000004cff027230 */ /* 0x100fe20000004100 */
[----:B------:R-:W-:Y:S01]  /*6190*/  F2FP.F16.F32.PACK_AB R10, R13, R12 ;  /* 0x0000000c0d0a723e */ /* 0x000fe200000000ff */
[----:B------:R-:W-:Y:S01]  /*61a0*/  HADD2.F32 R0, -RZ, R76.H1_H1 ;  /* 0x3000004cff007230 */ /* 0x000fe20000004100 */
[----:B------:R-:W-:Y:S01]  /*61b0*/  F2FP.F16.F32.PACK_AB R11, R19, R14 ;  /* 0x0000000e130b723e */ /* 0x000fe200000000ff */
[--C-:B------:R-:W-:Y:S02]  /*61c0*/  HADD2.F32 R3, -RZ, R77.reuse.H0_H0 ;  /* 0x2000004dff037230 */ /* 0x100fe40000004100 */
[C---:B------:R-:W-:Y:S01]  /*61d0*/  FFMA R24, R49.reuse, R2, R24 ;  /* 0x0000000231187223 */ /* 0x040fe20000000018 */
[--C-:B------:R-:W-:Y:S02]  /*61e0*/  HADD2.F32 R2, -RZ, R78.reuse.H0_H0 ;  /* 0x2000004eff027230 */ /* 0x100fe40000004100 */
[C---:B------:R-:W-:Y:S01]  /*61f0*/  FFMA R25, R49.reuse, R0, R25 ;  /* 0x0000000031197223 */ /* 0x040fe20000000019 */
[----:B------:R1:W-:Y:S01]  /*6200*/  STS.128 [R99+0x10], R8 ;  /* 0x0000100863007388 */ /* 0x0003e20000000c00 */
[----:B------:R-:W-:Y:S02]  /*6210*/  HADD2.F32 R0, -RZ, R77.H1_H1 ;  /* 0x3000004dff007230 */ /* 0x000fe40000004100 */
[----:B------:R-:W-:Y:S01]  /*6220*/  FFMA R26, R49, R3, R26 ;  /* 0x00000003311a7223 */ /* 0x000fe2000000001a */
[----:B------:R-:W-:Y:S01]  /*6230*/  HADD2.F32 R3, -RZ, R78.H1_H1 ;  /* 0x3000004eff037230 */ /* 0x000fe20000004100 */
[----:B------:R-:W-:Y:S01]  /*6240*/  F2FP.F16.F32.PACK_AB R16, R17, R16 ;  /* 0x000000101110723e */ /* 0x000fe200000000ff */
[----:B------:R-:W-:Y:S01]  /*6250*/  HADD2.F32 R5, -RZ, R79.H1_H1 ;  /* 0x3000004fff057230 */ /* 0x000fe20000004100 */
[----:B------:R-:W-:Y:S01]  /*6260*/  F2FP.F16.F32.PACK_AB R17, R23, R18 ;  /* 0x000000121711723e */ /* 0x000fe200000000ff */
[----:B------:R-:W-:Y:S01]  /*6270*/  FFMA R31, R49, R0, R31 ;  /* 0x00000000311f7223 */ /* 0x000fe2000000001f */
[----:B------:R-:W-:Y:S01]  /*6280*/  FMUL R35, R47, R35 ;  /* 0x000000232f237220 */ /* 0x000fe20000400000 */
[----:B------:R-:W-:Y:S01]  /*6290*/  F2FP.F16.F32.PACK_AB R18, R21, R20 ;  /* 0x000000141512723e */ /* 0x000fe200000000ff */
[----:B------:R-:W-:Y:S01]  /*62a0*/  FFMA R28, R49, R2, R28 ;  /* 0x00000002311c7223 */ /* 0x000fe2000000001c */
[----:B------:R-:W-:Y:S01]  /*62b0*/  F2FP.F16.F32.PACK_AB R19, R27, R22 ;  /* 0x000000161b13723e */ /* 0x000fe200000000ff */
[C---:B------:R-:W-:Y:S01]  /*62c0*/  FFMA R29, R49.reuse, R3, R29 ;  /* 0x00000003311d7223 */ /* 0x040fe2000000001d */
[C---:B------:R-:W-:Y:S01]  /*62d0*/  FFMA R30, R49.reuse, R4, R30 ;  /* 0x00000004311e7223 */ /* 0x040fe2000000001e */
[----:B------:R-:W-:Y:S01]  /*62e0*/  FFMA R35, R49, R5, R35 ;  /* 0x0000000531237223 */ /* 0x000fe20000000023 */
[----:B------:R-:W-:Y:S01]  /*62f0*/  F2FP.F16.F32.PACK_AB R24, R25, R24 ;  /* 0x000000181918723e */ /* 0x000fe200000000ff */
[----:B------:R1:W-:Y:S01]  /*6300*/  STS.128 [R98+0x20], R16 ;  /* 0x0000201062007388 */ /* 0x0003e20000000c00 */
[----:B------:R-:W-:Y:S02]  /*6310*/  F2FP.F16.F32.PACK_AB R25, R31, R26 ;  /* 0x0000001a1f19723e */ /* 0x000fe400000000ff */
[----:B------:R-:W-:Y:S02]  /*6320*/  F2FP.F16.F32.PACK_AB R26, R29, R28 ;  /* 0x0000001c1d1a723e */ /* 0x000fe400000000ff */
[----:B------:R-:W-:Y:S05]  /*6330*/  F2FP.F16.F32.PACK_AB R27, R35, R30 ;  /* 0x0000001e231b723e */ /* 0x000fea00000000ff */
[----:B------:R1:W-:Y:S01]  /*6340*/  STS.128 [R106+0x30], R24 ;  /* 0x000030186a007388 */ /* 0x0003e20000000c00 */
[----:B------:R-:W-:Y:S01]  /*6350*/  @!PT LDS RZ, [RZ] ;  /* 0x00000000fffff984 */ /* 0x000fe20000000800 */
[----:B------:R-:W-:Y:S01]  /*6360*/  @!PT LDS RZ, [RZ] ;  /* 0x00000000fffff984 */ /* 0x000fe20000000800 */
[----:B------:R-:W-:Y:S01]  /*6370*/  @!PT LDS RZ, [RZ] ;  /* 0x00000000fffff984 */ /* 0x000fe20000000800 */
[----:B------:R-:W-:Y:S01]  /*6380*/  @!PT LDS RZ, [RZ] ;  /* 0x00000000fffff984 */ /* 0x000fe20000000800 */
[----:B------:R2:W-:Y:S07]  /*6390*/  MEMBAR.ALL.CTA ;  /* 0x0000000000007992 */ /* 0x0005ee0000008000 */
[----:B--2---:R-:W2:Y:S02]  /*63a0*/  FENCE.VIEW.ASYNC.S ;  /* 0x00000000000073c6 */ /* 0x004ea40000000000 */
[----:B--2---:R-:W-:Y:S06]  /*63b0*/  BAR.SYNC.DEFER_BLOCKING 0x1, 0x80 ;  /* 0x0042000000007b1d */ /* 0x004fec0000010000 */
[----:B------:R-:W-:Y:S05]  /*63c0*/  @P0 BRA `(.L_x_98) ;  /* 0x0000000000280947 */ /* 0x000fea0003800000 */
[----:B------:R-:W-:Y:S02]  /*63d0*/  UIADD3 UR4, UPT, UPT, UR48, 0x200, URZ ;  /* 0x0000020030047890 */ /* 0x000fe4000fffe0ff */
[----:B------:R-:W-:Y:S01]  /*63e0*/  UIADD3 UR6, UP0, UPT, UR52, 0x680, URZ ;  /* 0x0000068034067890 */ /* 0x000fe2000ff1e0ff */
[----:B------:R-:W-:Y:S03]  /*63f0*/  UMOV UR43, UR36 ;  /* 0x00000024002b7c82 */ /* 0x000fe60008000000 */
[----:B------:R-:W-:Y:S01]  /*6400*/  MOV R93, UR4 ;  /* 0x00000004005d7c02 */ /* 0x000fe20008000f00 */
[----:B------:R-:W-:Y:S03]  /*6410*/  UIADD3.X UR7, UPT, UPT, URZ, UR53, URZ, UP0, !UPT ;  /* 0x00000035ff077290 */ /* 0x000fe600087fe4ff */
[----:B------:R-:W-:Y:S11]  /*6420*/  R2UR UR40, R93 ;  /* 0x000000005d2872ca */ /* 0x000ff600000e0000 */
[----:B------:R-:W-:Y:S02]  /*6430*/  @!UPT UIADD3 URZ, UPT, UPT, URZ, URZ, URZ ;  /* 0x000000fffffff290 */ /* 0x000fe4000fffe0ff */
[----:B------:R2:W-:Y:S01]  /*6440*/  UTMASTG.3D [UR40], [UR6] ;  /* 0x00000028060073b5 */ /* 0x0005e20008010000 */
[----:B------:R0:W-:Y:S01]  /*6450*/  UTMACMDFLUSH ;  /* 0x00000000000079b7 */ /* 0x0001e20000000000 */
[----:B--2---:R-:W-:Y:S04]  /*6460*/  DEPBAR.LE SB0, 0x1 ;  /* 0x000080400000791a */ /* 0x004fe80000000000 */
.L_x_98:
[----:B------:R-:W-:Y:S05]  /*6470*/  BSYNC.RECONVERGENT B0 ;  /* 0x0000000000007941 */ /* 0x000fea0003800200 */
.L_x_97:
[----:B------:R-:W-:Y:S01]  /*6480*/  BAR.SYNC.DEFER_BLOCKING 0x1, 0x80 ;  /* 0x0042000000007b1d */ /* 0x000fe20000010000 */
[----:B------:R-:W-:Y:S01]  /*6490*/  ISETP.NE.AND P1, PT, R107, RZ, PT ;  /* 0x000000ff6b00720c */ /* 0x000fe20003f25270 */
[----:B------:R-:W-:Y:S01]  /*64a0*/  UISETP.NE.AND UP0, UPT, UR49, URZ, UPT ;  /* 0x000000ff3100728c */ /* 0x000fe2000bf05270 */
[----:B------:R-:W-:Y:S11]  /*64b0*/  LEA R2, R65, UR48, 0x3 ;  /* 0x0000003041027c11 */ /* 0x000ff6000f8e18ff */
[----:B------:R-:W-:Y:S01]  /*64c0*/  @P1 SHF.L.U32 R3, R97, 0x1f, RZ ;  /* 0x0000001f61031819 */ /* 0x000fe200000006ff */
[----:B------:R-:W-:Y:S06]  /*64d0*/  BRA.U !UP0, `(.L_x_99) ;  /* 0x0000000108247547 */ /* 0x000fec000b800000 */
[----:B------:R-:W-:Y:S01]  /*64e0*/  IMAD.U32 R4, RZ, RZ, UR51 ;  /* 0x00000033ff047e24 */ /* 0x000fe2000f8e00ff */
[----:B------:R-:W-:Y:S01]  /*64f0*/  MOV R0, UR37 ;  /* 0x0000002500007c02 */ /* 0x000fe20008000f00 */
[----:B------:R-:W-:Y:S03]  /*6500*/  UIADD3 UR51, UPT, UPT, UR51, 0x1, URZ ;  /* 0x0000000133337890 */ /* 0x000fe6000fffe0ff */
[----:B------:R-:W-:Y:S01]  /*6510*/  @P1 LEA R4, R4, UR48, 0x3 ;  /* 0x0000003004041c11 */ /* 0x000fe2000f8e18ff */
[----:B------:R-:W-:Y:S04]  /*6520*/  UISETP.NE.AND UP0, UPT, UR51, 0x4, UPT ;  /* 0x000000043300788c */ /* 0x000fe8000bf05270 */
[----:B------:R-:W-:Y:S01]  /*6530*/  @P1 VIADD R4, R4, 0x50 ;  /* 0x0000005004041836 */ /* 0x000fe20000000000 */
[----:B------:R-:W-:Y:S04]  /*6540*/  USEL UR51, UR51, URZ, UP0 ;  /* 0x000000ff33337287 */ /* 0x000fe80008000000 */
[----:B------:R-:W-:Y:S04]  /*6550*/  @P1 PRMT R0, R0, 0x654, R4 ;  /* 0x0000065400001816 */ /* 0x000fe80000000004 */
[----:B------:R2:W-:Y:S04]  /*6560*/  @P1 SYNCS.ARRIVE.TRANS64.RED.A1T0 RZ, [R0+URZ], RZ ;  /* 0x000000ff00ff19a7 */ /* 0x0005e800081004ff */
.L_x_99:
[----:B------:R-:W4:Y:S01]  /*6570*/  @P1 SYNCS.PHASECHK.TRANS64.TRYWAIT P0, [R2+URZ+0x30], R3 ;  /* 0x00003003020015a7 */ /* 0x000f2200080011ff */
[----:B------:R-:W-:Y:S01]  /*6580*/  BSSY B1, `(.L_x_100) ;  /* 0x0000016000017945 */ /* 0x000fe20003800000 */
[----:B----4-:R-:W-:Y:S03]  /*6590*/  @P1 SEL R66, RZ, 0x1, !P0 ;  /* 0x00000001ff421807 */ /* 0x010fe60004000000 */
[----:B------:R-:W-:Y:S05]  /*65a0*/  @!P1 BRA `(.L_x_101) ;  /* 0x00000000004c9947 */ /* 0x000fea0003800000 */
[----:B------:R-:W-:Y:S01]  /*65b0*/  ISETP.NE.AND P0, PT, R66, RZ, PT ;  /* 0x000000ff4200720c */ /* 0x000fe20003f05270 */
[----:B------:R-:W-:Y:S01]  /*65c0*/  BSSY B0, `(.L_x_102) ;  /* 0x000000b000007945 */ /* 0x000fe20003800000 */
[----:B------:R-:W-:Y:S11]  /*65d0*/  ISETP.NE.AND P1, PT, R67, RZ, PT ;  /* 0x000000ff4300720c */ /* 0x000ff60003f25270 */
[----:B------:R-:W-:Y:S02]  /*65e0*/  @!UPT UIADD3 URZ, UPT, UPT, URZ, URZ, URZ ;  /* 0x000000fffffff290 */ /* 0x000fe4000fffe0ff */
[C---:B------:R-:W-:Y:S01]  /*65f0*/  @P1 IMAD R6, R65.reuse, 0x2000, R100 ;  /* 0x0000200041061824 */ /* 0x040fe200078e0264 */
[C---:B------:R-:W-:Y:S01]  /*6600*/  @P1 LEA R4, R65.reuse, R98, 0xd ;  /* 0x0000006241041211 */ /* 0x040fe200078e68ff */
[C---:B------:R-:W-:Y:S02]  /*6610*/  @P1 IMAD R5, R65.reuse, 0x2000, R99 ;  /* 0x0000200041051824 */ /* 0x040fe400078e0263 */
[----:B------:R-:W-:Y:S01]  /*6620*/  @P1 IMAD R3, R65, 0x2000, R106 ;  /* 0x0000200041031824 */ /* 0x000fe200078e026a */
[----:B------:R-:W-:Y:S06]  /*6630*/  @P0 BRA `(.L_x_103) ;  /* 0x00000000000c0947 */ /* 0x000fec0003800000 */
[----:B--2---:R-:W-:Y:S04]  /*6640*/  SHF.L.U32 R0, R97, 0x1f, RZ ;  /* 0x0000001f61007819 */ /* 0x004fe800000006ff */
[----:B------:R-:W2:Y:S02]  /*6650*/  SYNCS.PHASECHK.TRANS64.TRYWAIT P0, [R2+URZ+0x30], R0 ;  /* 0x00003000020075a7 */ /* 0x000ea400080011ff */
[----:B--2---:R-:W-:Y:S05]  /*6660*/  @!P0 BRA `(.L_x_104) ;  /* 0x00000030004c8947 */ /* 0x004fea0003800000 */
.L_x_103:
[----:B------:R-:W-:Y:S05]  /*6670*/  BSYNC B0 ;  /* 0x0000000000007941 */ /* 0x000fea0003800000 */
.L_x_102:
[----:B------:R-:W-:Y:S02]  /*6680*/  ISETP.NE.AND P0, PT, R67, RZ, PT ;  /* 0x000000ff4300720c */ /* 0x000fe40003f05270 */
[----:B------:R-:W-:Y:S11]  /*6690*/  IADD3 R65, PT, PT, R65, 0x1, RZ ;  /* 0x0000000141417810 */ /* 0x000ff60007ffe0ff */
[----:B------:R4:W1:Y:S04]  /*66a0*/  @P0 LDS.128 R56, [R6] ;  /* 0x0000000006380984 */ /* 0x0008680000000c00 */
[----:B------:R4:W1:Y:S04]  /*66b0*/  @P0 LDS.128 R60, [R5+0x10] ;  /* 0x00001000053c0984 */ /* 0x0008680000000c00 */
[----:B------:R4:W1:Y:S04]  /*66c0*/  @P0 LDS.128 R68, [R4+0x20] ;  /* 0x0000200004440984 */ /* 0x0008680000000c00 */
[----:B------:R4:W1:Y:S02]  /*66d0*/  @P0 LDS.128 R76, [R3+0x30] ;  /* 0x00003000034c0984 */ /* 0x0008640000000c00 */
.L_x_101:
[----:B------:R-:W-:Y:S05]  /*66e0*/  BSYNC B1 ;  /* 0x0000000000017941 */ /* 0x000fea0003800000 */
.L_x_100:
[----:B--2---:R-:W-:Y:S05]  /*66f0*/  VIADD R0, R48, 0x20 ;  /* 0x0000002030007836 */ /* 0x004fea0000000000 */
[----:B------:R-:W-:Y:S04]  /*6700*/  SHF.R.U32.HI R0, RZ, 0x15, R0 ;  /* 0x00000015ff007819 */ /* 0x000fe80000011600 */
[----:B------:R-:W-:Y:S11]  /*6710*/  LOP3.LUT P0, RZ, R0, 0x3, R92, 0x48, !PT ;  /* 0x0000000300ff7812 */ /* 0x000ff6000780485c */
[----:B------:R-:W-:Y:S02]  /*6720*/  @!UPT UIADD3 URZ, UPT, UPT, URZ, URZ, URZ ;  /* 0x000000fffffff290 */ /* 0x000fe4000fffe0ff */
[----:B------:R-:W-:Y:S05]  /*6730*/  @!P0 BRA `(.L_x_105) ;  /* 0x0000000000408947 */ /* 0x000fea0003800000 */
[----:B------:R-:W2:Y:S01]  /*6740*/  LDCU.64 UR8, c[0x4][0x70] ;  /* 0x01000e00ff0877ac */ /* 0x000ea20008000a00 */
[----:B----4-:R-:W-:Y:S01]  /*6750*/  MOV R3, 0x0 ;  /* 0x0000000000037802 */ /* 0x010fe20000000f00 */
[----:B------:R-:W-:Y:S02]  /*6760*/  HFMA2 R12, -RZ, RZ, 0, 5.9604644775390625e-08 ;  /* 0x00000001ff0c7431 */ /* 0x000fe400000001ff */
[----:B-1----:R-:W-:Y:S02]  /*6770*/  IMAD.MOV.U32 R8, RZ, RZ, 0x192 ;  /* 0x00000192ff087424 */ /* 0x002fe400078e00ff */
[----:B------:R-:W-:Y:S01]  /*6780*/  IMAD.MOV.U32 R13, RZ, RZ, RZ ;  /* 0x000000ffff0d7224 */ /* 0x000fe200078e00ff */
[----:B------:R-:W1:Y:S01]  /*6790*/  LDCU.64 UR6, c[0x4][0x78] ;  /* 0x01000f00ff0677ac */ /* 0x000e620008000a00 */
[----:B------:R-:W4:Y:S01]  /*67a0*/  LDC.64 R2, c[0x4][R3] ;  /* 0x0100000003027b82 */ /* 0x000f220000000a00 */
[----:B------:R-:W5:Y:S01]  /*67b0*/  LDCU.64 UR4, c[0x4][0x10] ;  /* 0x01000200ff0477ac */ /* 0x000f620008000a00 */
[----:B--2---:R-:W-:Y:S01]  /*67c0*/  MOV R5, UR9 ;  /* 0x0000000900057c02 */ /* 0x004fe20008000f00 */
[----:B------:R-:W-:Y:S01]  /*67d0*/  IMAD.U32 R4, RZ, RZ, UR8 ;  /* 0x00000008ff047e24 */ /* 0x000fe2000f8e00ff */
[----:B-1----:R-:W-:Y:S01]  /*67e0*/  MOV R7, UR7 ;  /* 0x0000000700077c02 */ /* 0x002fe20008000f00 */
[----:B------:R-:W-:Y:S01]  /*67f0*/  IMAD.U32 R6, RZ, RZ, UR6 ;  /* 0x00000006ff067e24 */ /* 0x000fe2000f8e00ff */
[----:B-----5:R-:W-:Y:S01]  /*6800*/  MOV R11, UR5 ;  /* 0x00000005000b7c02 */ /* 0x020fe20008000f00 */
[----:B------:R-:W-:Y:S02]  /*6810*/  IMAD.U32 R10, RZ, RZ, UR4 ;  /* 0x00000004ff0a7e24 */ /* 0x000fe4000f8e00ff */
[----:B------:R-:W-:Y:S07]  /*6820*/  LEPC R20, `(.L_x_105) ;  /* 0x000000001014794e */ /* 0x000fee0000000000 */
[----:B---34-:R-:W-:Y:S05]  /*6830*/  CALL.ABS.NOINC R2 ;  /* 0x0000000002007343 */ /* 0x018fea0003c00000 */
.L_x_105:
[----:B------:R-:W-:Y:S05]  /*6840*/  WARPSYNC.ALL ;  /* 0x0000000000007948 */ /* 0x000fea0003800000 */
[----:B------:R-:W-:Y:S01]  /*6850*/  R2UR UR4, R48 ;  /* 0x00000000300472ca */ /* 0x000fe200000e0000 */
[--C-:B-1--4-:R-:W-:Y:S01]  /*6860*/  HADD2.F32 R3, -RZ, R56.reuse.H0_H0 ;  /* 0x20000038ff037230 */ /* 0x112fe20000004100 */
[----:B------:R-:W-:Y:S01]  /*6870*/  ISETP.NE.AND P6, PT, R107, RZ, PT ;  /* 0x000000ff6b00720c */ /* 0x000fe20003fc5270 */
[--C-:B------:R-:W-:Y:S01]  /*6880*/  HADD2.F32 R51, -RZ, R57.reuse.H1_H1 ;  /* 0x30000039ff337230 */ /* 0x100fe20000004100 */
[----:B------:R-:W-:Y:S01]  /*6890*/  MOV R50, UR51 ;  /* 0x0000003300327c02 */ /* 0x000fe20008000f00 */
[----:B------:R-:W-:Y:S01]  /*68a0*/  BSSY.RECONVERGENT B0, `(.L_x_106) ;  /* 0x000008c000007945 */ /* 0x000fe20003800200 */
[----:B------:R-:W-:Y:S02]  /*68b0*/  MOV R72, UR37 ;  /* 0x0000002500487c02 */ /* 0x000fe40008000f00 */
[----:B------:R-:W-:Y:S05]  /*68c0*/  ISETP.NE.AND P0, PT, R102, RZ, PT ;  /* 0x000000ff6600720c */ /* 0x000fea0003f05270 */
[----:B------:R-:W1:Y:S02]  /*68d0*/  LDTM.x32 R4, tmem[UR4+0x20] ;  /* 0x00002004000479ee */ /* 0x000e6400082c0000 */
[----:B------:R-:W-:Y:S04]  /*68e0*/  @P6 LEA R50, R50, UR48, 0x3 ;  /* 0x0000003032326c11 */ /* 0x000fe8000f8e18ff */
[----:B------:R-:W-:Y:S04]  /*68f0*/  @P6 IADD3 R50, PT, PT, R50, 0x50, RZ ;  /* 0x0000005032326810 */ /* 0x000fe80007ffe0ff */
[----:B------:R-:W-:Y:S01]  /*6900*/  @P6 PRMT R72, R72, 0x654, R50 ;  /* 0x0000065448486816 */ /* 0x000fe20000000032 */
[----:B------:R-:W-:Y:S02]  /*6910*/  HADD2.F32 R50, -RZ, R57.H0_H0 ;  /* 0x20000039ff327230 */ /* 0x000fe40000004100 */
[C---:B-1----:R-:W-:Y:S01]  /*6920*/  FMUL R0, R47.reuse, R4 ;  /* 0x000000042f007220 */ /* 0x042fe20000400000 */
[----:B------:R-:W-:Y:S02]  /*6930*/  HADD2.F32 R4, -RZ, R56.H1_H1 ;  /* 0x30000038ff047230 */ /* 0x000fe40000004100 */
[C---:B------:R-:W-:Y:S01]  /*6940*/  FMUL R2, R47.reuse, R5 ;  /* 0x000000052f027220 */ /* 0x040fe20000400000 */
[----:B------:R-:W-:Y:S01]  /*6950*/  FMUL R7, R47, R7 ;  /* 0x000000072f077220 */ /* 0x000fe20000400000 */
[----:B------:R-:W-:Y:S01]  /*6960*/  FFMA R0, R49, R3, R0 ;  /* 0x0000000331007223 */ /* 0x000fe20000000000 */
[----:B------:R-:W-:Y:S01]  /*6970*/  FMUL R3, R47, R6 ;  /* 0x000000062f037220 */ /* 0x000fe20000400000 */
[----:B------:R-:W-:Y:S01]  /*6980*/  FFMA R2, R49, R4, R2 ;  /* 0x0000000431027223 */ /* 0x000fe20000000002 */
[C---:B------:R-:W-:Y:S01]  /*6990*/  FMUL R4, R47.reuse, R8 ;  /* 0x000000082f047220 */ /* 0x040fe20000400000 */
[----:B------:R-:W-:Y:S01]  /*69a0*/  FMUL R8, R47, R12 ;  /* 0x0000000c2f087220 */ /* 0x000fe20000400000 */
[----:B------:R-:W-:Y:S01]  /*69b0*/  FFMA R3, R49, R50, R3 ;  /* 0x0000003231037223 */ /* 0x000fe20000000003 */
[C---:B------:R-:W-:Y:S01]  /*69c0*/  FMUL R12, R47.reuse, R16 ;  /* 0x000000102f0c7220 */ /* 0x040fe20000400000 */
[C---:B------:R-:W-:Y:S01]  /*69d0*/  FMUL R16, R47.reuse, R20 ;  /* 0x000000142f107220 */ /* 0x040fe20000400000 */
[C---:B------:R-:W-:Y:S01]  /*69e0*/  FMUL R20, R47.reuse, R24 ;  /* 0x000000182f147220 */ /* 0x040fe20000400000 */
[C---:B------:R-:W-:Y:S01]  /*69f0*/  FMUL R24, R47.reuse, R28 ;  /* 0x0000001c2f187220 */ /* 0x040fe20000400000 */
[C---:B------:R-:W-:Y:S01]  /*6a00*/  FMUL R28, R47.reuse, R32 ;  /* 0x000000202f1c7220 */ /* 0x040fe20000400000 */
[--C-:B------:R-:W-:Y:S01]  /*6a10*/  HADD2.F32 R32, -RZ, R58.reuse.H0_H0 ;  /* 0x2000003aff207230 */ /* 0x100fe20000004100 */
[----:B------:R-:W-:Y:S01]  /*6a20*/  F2FP.F16.F32.PACK_AB R52, R2, R0 ;  /* 0x000000000234723e */ /* 0x000fe200000000ff */
[----:B------:R-:W-:Y:S02]  /*6a30*/  HADD2.F32 R0, -RZ, R58.H1_H1 ;  /* 0x3000003aff007230 */ /* 0x000fe40000004100 */
[----:B------:R-:W-:Y:S01]  /*6a40*/  FMUL R5, R47, R9 ;  /* 0x000000092f057220 */ /* 0x000fe20000400000 */
[--C-:B------:R-:W-:Y:S02]  /*6a50*/  HADD2.F32 R2, -RZ, R59.reuse.H0_H0 ;  /* 0x2000003bff027230 */ /* 0x100fe40000004100 */
[C---:B------:R-:W-:Y:S01]  /*6a60*/  FFMA R7, R49.reuse, R51, R7 ;  /* 0x0000003331077223 */ /* 0x040fe20000000007 */
[C---:B------:R-:W-:Y:S01]  /*6a70*/  FFMA R4, R49.reuse, R32, R4 ;  /* 0x0000002031047223 */ /* 0x040fe20000000004 */
[----:B------:R-:W-:Y:S02]  /*6a80*/  HADD2.F32 R32, -RZ, R59.H1_H1 ;  /* 0x3000003bff207230 */ /* 0x000fe40000004100 */
[----:B------:R-:W-:Y:S01]  /*6a90*/  FFMA R5, R49, R0, R5 ;  /* 0x0000000031057223 */ /* 0x000fe20000000005 */
[--C-:B------:R-:W-:Y:S01]  /*6aa0*/  HADD2.F32 R0, -RZ, R60.reuse.H0_H0 ;  /* 0x2000003cff007230 */ /* 0x100fe20000004100 */
[----:B------:R-:W-:Y:S01]  /*6ab0*/  F2FP.F16.F32.PACK_AB R53, R7, R3 ;  /* 0x000000030735723e */ /* 0x000fe200000000ff */
[----:B------:R-:W-:Y:S01]  /*6ac0*/  FMUL R6, R47, R10 ;  /* 0x0000000a2f067220 */ /* 0x000fe20000400000 */
[--C-:B------:R-:W-:Y:S01]  /*6ad0*/  HADD2.F32 R3, -RZ, R61.reuse.H0_H0 ;  /* 0x2000003dff037230 */ /* 0x100fe20000004100 */
[----:B------:R-:W-:Y:S01]  /*6ae0*/  F2FP.F16.F32.PACK_AB R54, R5, R4 ;  /* 0x000000040536723e */ /* 0x000fe200000000ff */
[----:B------:R-:W-:Y:S01]  /*6af0*/  FMUL R11, R47, R11 ;  /* 0x0000000b2f0b7220 */ /* 0x000fe20000400000 */
[----:B------:R-:W-:Y:S01]  /*6b00*/  FFMA R6, R49, R2, R6 ;  /* 0x0000000231067223 */ /* 0x000fe20000000006 */
[----:B------:R-:W-:Y:S02]  /*6b10*/  HADD2.F32 R2, -RZ, R60.H1_H1 ;  /* 0x3000003cff027230 */ /* 0x000fe40000004100 */
[----:B------:R-:W-:Y:S01]  /*6b20*/  FMUL R9, R47, R13 ;  /* 0x0000000d2f097220 */ /* 0x000fe20000400000 */
[C---:B------:R-:W-:Y:S01]  /*6b30*/  FFMA R11, R49.reuse, R32, R11 ;  /* 0x00000020310b7223 */ /* 0x040fe2000000000b */
[----:B------:R-:W-:Y:S01]  /*6b40*/  FFMA R8, R49, R0, R8 ;  /* 0x0000000031087223 */ /* 0x000fe20000000008 */
[C---:B------:R-:W-:Y:S01]  /*6b50*/  FMUL R10, R47.reuse, R14 ;  /* 0x0000000e2f0a7220 */ /* 0x040fe20000400000 */
[----:B------:R-:W-:Y:S02]  /*6b60*/  HADD2.F32 R0, -RZ, R61.H1_H1 ;  /* 0x3000003dff007230 */ /* 0x000fe40000004100 */
[----:B------:R-:W-:Y:S01]  /*6b70*/  FMUL R15, R47, R15 ;  /* 0x0000000f2f0f7220 */ /* 0x000fe20000400000 */
[C---:B------:R-:W-:Y:S01]  /*6b80*/  FFMA R9, R49.reuse, R2, R9 ;  /* 0x0000000231097223 */ /* 0x040fe20000000009 */
[C---:B------:R-:W-:Y:S01]  /*6b90*/  FFMA R10, R49.reuse, R3, R10 ;  /* 0x00000003310a7223 */ /* 0x040fe2000000000a */
[--C-:B------:R-:W-:Y:S02]  /*6ba0*/  HADD2.F32 R2, -RZ, R62.reuse.H0_H0 ;  /* 0x2000003eff027230 */ /* 0x100fe40000004100 */
[----:B------:R-:W-:Y:S01]  /*6bb0*/  FFMA R15, R49, R0, R15 ;  /* 0x00000000310f7223 */ /* 0x000fe2000000000f */
[----:B------:R-:W-:Y:S02]  /*6bc0*/  HADD2.F32 R3, -RZ, R62.H1_H1 ;  /* 0x3000003eff037230 */ /* 0x000fe40000004100 */
[C---:B------:R-:W-:Y:S01]  /*6bd0*/  FMUL R13, R47.reuse, R17 ;  /* 0x000000112f0d7220 */ /* 0x040fe20000400000 */
[--C-:B------:R-:W-:Y:S02]  /*6be0*/  HADD2.F32 R0, -RZ, R63.reuse.H0_H0 ;  /* 0x2000003fff007230 */ /* 0x100fe40000004100 */
[----:B------:R-:W-:Y:S01]  /*6bf0*/  FMUL R14, R47, R18 ;  /* 0x000000122f0e7220 */ /* 0x000fe20000400000 */
[C---:B------:R-:W-:Y:S01]  /*6c00*/  FFMA R12, R49.reuse, R2, R12 ;  /* 0x00000002310c7223 */ /* 0x040fe2000000000c */
[C---:B------:R-:W-:Y:S01]  /*6c10*/  FFMA R13, R49.reuse, R3, R13 ;  /* 0x00000003310d7223 */ /* 0x040fe2000000000d */
[----:B------:R-:W-:Y:S02]  /*6c20*/  HADD2.F32 R2, -RZ, R63.H1_H1 ;  /* 0x3000003fff027230 */ /* 0x000fe40000004100 */
[----:B------:R-:W-:Y:S01]  /*6c30*/  FFMA R14, R49, R0, R14 ;  /* 0x00000000310e7223 */ /* 0x000fe2000000000e */
[C---:B------:R-:W-:Y:S01]  /*6c40*/  FMUL R19, R47.reuse, R19 ;  /* 0x000000132f137220 */ /* 0x040fe20000400000 */
[--C-:B------:R-:W-:Y:S02]  /*6c50*/  HADD2.F32 R0, -RZ, R68.reuse.H0_H0 ;  /* 0x20000044ff007230 */ /* 0x100fe40000004100 */
[----:B------:R-:W-:Y:S01]  /*6c60*/  FMUL R17, R47, R21 ;  /* 0x000000152f117220 */ /* 0x000fe20000400000 */
[--C-:B------:R-:W-:Y:S02]  /*6c70*/  HADD2.F32 R3, -RZ, R69.reuse.H0_H0 ;  /* 0x20000045ff037230 */ /* 0x100fe40000004100 */
[C---:B------:R-:W-:Y:S01]  /*6c80*/  FFMA R19, R49.reuse, R2, R19 ;  /* 0x0000000231137223 */ /* 0x040fe20000000013 */
[----:B------:R-:W-:Y:S02]  /*6c90*/  HADD2.F32 R2, -RZ, R68.H1_H1 ;  /* 0x30000044ff027230 */ /* 0x000fe40000004100 */
        /* <DEDUP_REMOVED lines=9> */
[----:B------:R-:W-:Y:S01]  /*6d30*/  FMUL R21, R47, R25 ;  /* 0x000000192f157220 */ /* 0x000fe20000400000 */
[----:B------:R-:W-:Y:S01]  /*6d40*/  F2FP.F16.F32.PACK_AB R55, R11, R6 ;  /* 0x000000060b37723e */ /* 0x000fe200000000ff */
[--C-:B------:R-:W-:Y:S02]  /*6d50*/  HADD2.F32 R3, -RZ, R71.reuse.H0_H0 ;  /* 0x20000047ff037230 */ /* 0x100fe40000004100 */
[----:B------:R-:W-:Y:S01]  /*6d60*/  FMUL R22, R47, R26 ;  /* 0x0000001a2f167220 */ /* 0x000fe20000400000 */
[C---:B------:R-:W-:Y:S01]  /*6d70*/  FFMA R20, R49.reuse, R2, R20 ;  /* 0x0000000231147223 */ /* 0x040fe20000000014 */
[C---:B------:R-:W-:Y:S01]  /*6d80*/  FFMA R21, R49.reuse, R0, R21 ;  /* 0x0000000031157223 */ /* 0x040fe20000000015 */
[----:B------:R1:W-:Y:S01]  /*6d90*/  STS.128 [R100+0x2000], R52 ;  /* 0x0020003464007388 */ /* 0x0003e20000000c00 */
[----:B------:R-:W-:Y:S02]  /*6da0*/  HADD2.F32 R0, -RZ, R71.H1_H1 ;  /* 0x30000047ff007230 */ /* 0x000fe40000004100 */
[----:B------:R-:W-:Y:S01]  /*6db0*/  FFMA R22, R49, R3, R22 ;  /* 0x0000000331167223 */ /* 0x000fe20000000016 */
[----:B------:R-:W-:Y:S01]  /*6dc0*/  FMUL R27, R47, R27 ;  /* 0x0000001b2f1b7220 */ /* 0x000fe20000400000 */
[--C-:B------:R-:W-:Y:S01]  /*6dd0*/  HADD2.F32 R2, -RZ, R76.reuse.H0_H0 ;  /* 0x2000004cff027230 */ /* 0x100fe20000004100 */
[----:B------:R-:W-:Y:S01]  /*6de0*/  F2FP.F16.F32.PACK_AB R8, R9, R8 ;  /* 0x000000080908723e */ /* 0x000fe200000000ff */
[----:B------:R-:W-:Y:S01]  /*6df0*/  HADD2.F32 R3, -RZ, R76.H1_H1 ;  /* 0x3000004cff037230 */ /* 0x000fe20000004100 */
[----:B------:R-:W-:Y:S01]  /*6e00*/  F2FP.F16.F32.PACK_AB R9, R15, R10 ;  /* 0x0000000a0f09723e */ /* 0x000fe200000000ff */
[----:B------:R-:W-:Y:S01]  /*6e10*/  FMUL R25, R47, R29 ;  /* 0x0000001d2f197220 */ /* 0x000fe20000400000 */
[--C-:B------:R-:W-:Y:S01]  /*6e20*/  HADD2.F32 R4, -RZ, R77.reuse.H0_H0 ;  /* 0x2000004dff047230 */ /* 0x100fe20000004100 */
[----:B------:R-:W-:Y:S01]  /*6e30*/  F2FP.F16.F32.PACK_AB R10, R13, R12 ;  /* 0x0000000c0d0a723e */ /* 0x000fe200000000ff */
[----:B------:R-:W-:Y:S01]  /*6e40*/  FMUL R26, R47, R30 ;  /* 0x0000001e2f1a7220 */ /* 0x000fe20000400000 */
[----:B------:R-:W-:Y:S01]  /*6e50*/  F2FP.F16.F32.PACK_AB R11, R19, R14 ;  /* 0x0000000e130b723e */ /* 0x000fe200000000ff */
[C---:B------:R-:W-:Y:S01]  /*6e60*/  FFMA R27, R49.reuse, R0, R27 ;  /* 0x00000000311b7223 */ /* 0x040fe2000000001b */
[C---:B------:R-:W-:Y:S01]  /*6e70*/  FFMA R24, R49.reuse, R2, R24 ;  /* 0x0000000231187223 */ /* 0x040fe20000000018 */
[----:B------:R-:W-:Y:S02]  /*6e80*/  HADD2.F32 R0, -RZ, R77.H1_H1 ;  /* 0x3000004dff007230 */ /* 0x000fe40000004100 */
[----:B------:R-:W-:Y:S01]  /*6e90*/  FFMA R25, R49, R3, R25 ;  /* 0x0000000331197223 */ /* 0x000fe20000000019 */
[----:B------:R1:W-:Y:S01]  /*6ea0*/  STS.128 [R99+0x2010], R8 ;  /* 0x0020100863007388 */ /* 0x0003e20000000c00 */
[----:B------:R-:W-:Y:S01]  /*6eb0*/  FMUL R31, R47, R31 ;  /* 0x0000001f2f1f7220 */ /* 0x000fe20000400000 */
[--C-:B------:R-:W-:Y:S02]  /*6ec0*/  HADD2.F32 R2, -RZ, R78.reuse.H0_H0 ;  /* 0x2000004eff027230 */ /* 0x100fe40000004100 */
[----:B------:R-:W-:Y:S01]  /*6ed0*/  FFMA R26, R49, R4, R26 ;  /* 0x00000004311a7223 */ /* 0x000fe2000000001a */
[----:B------:R-:W-:Y:S02]  /*6ee0*/  HADD2.F32 R3, -RZ, R78.H1_H1 ;  /* 0x3000004eff037230 */ /* 0x000fe40000004100 */
[----:B------:R-:W-:Y:S01]  /*6ef0*/  FMUL R29, R47, R33 ;  /* 0x000000212f1d7220 */ /* 0x000fe20000400000 */
[--C-:B------:R-:W-:Y:S01]  /*6f00*/  HADD2.F32 R4, -RZ, R79.reuse.H0_H0 ;  /* 0x2000004fff047230 */ /* 0x100fe20000004100 */
[----:B------:R-:W-:Y:S01]  /*6f10*/  F2FP.F16.F32.PACK_AB R16, R17, R16 ;  /* 0x000000101110723e */ /* 0x000fe200000000ff */
[----:B------:R-:W-:Y:S01]  /*6f20*/  FMUL R30, R47, R34 ;  /* 0x000000222f1e7220 */ /* 0x000fe20000400000 */
        /* <DEDUP_REMOVED lines=14> */
[----:B------:R-:W-:Y:S02]  /*7010*/  F2FP.F16.F32.PACK_AB R27, R35, R30 ;  /* 0x0000001e231b723e */ /* 0x000fe400000000ff */
[----:B------:R-:W-:Y:S02]  /*7020*/  LEA R0, R65, UR48, 0x3 ;  /* 0x0000003041007c11 */ /* 0x000fe4000f8e18ff */
[----:B------:R-:W-:Y:S01]  /*7030*/  @P6 SHF.L.U32 R2, R97, 0x1f, RZ ;  /* 0x0000001f61026819 */ /* 0x000fe200000006ff */
        /* <DEDUP_REMOVED lines=9> */
[----:B------:R-:W-:Y:S02]  /*70d0*/  UIADD3 UR8, UP0, UPT, UR52, 0x680, URZ ;  /* 0x0000068034087890 */ /* 0x000fe4000ff1e0ff */
[----:B------:R-:W-:Y:S02]  /*70e0*/  UIADD3 UR5, UPT, UPT, UR41, 0x20, URZ ;  /* 0x0000002029057890 */ /* 0x000fe4000fffe0ff */
[----:B------:R-:W-:Y:S02]  /*70f0*/  UIADD3 UR4, UPT, UPT, UR48, 0x2200, URZ ;  /* 0x0000220030047890 */ /* 0x000fe4000fffe0ff */
[----:B------:R-:W-:Y:S01]  /*7100*/  UIADD3.X UR9, UPT, UPT, URZ, UR53, URZ, UP0, !UPT ;  /* 0x00000035ff097290 */ /* 0x000fe200087fe4ff */
[----:B------:R-:W-:Y:S01]  /*7110*/  UMOV UR6, UR42 ;  /* 0x0000002a00067c82 */ /* 0x000fe20008000000 */
[----:B------:R-:W-:Y:S07]  /*7120*/  UMOV UR7, UR36 ;  /* 0x0000002400077c82 */ /* 0x000fee0008000000 */
[----:B------:R2:W-:Y:S01]  /*7130*/  UTMASTG.3D [UR4], [UR8] ;  /* 0x00000004080073b5 */ /* 0x0005e20008010000 */
[----:B------:R0:W-:Y:S01]  /*7140*/  UTMACMDFLUSH ;  /* 0x00000000000079b7 */ /* 0x0001e20000000000 */
[----:B--2---:R-:W-:Y:S04]  /*7150*/  DEPBAR.LE SB0, 0x1 ;  /* 0x000080400000791a */ /* 0x004fe80000000000 */
.L_x_107:
[----:B------:R-:W-:Y:S05]  /*7160*/  BSYNC.RECONVERGENT B0 ;  /* 0x0000000000007941 */ /* 0x000fea0003800200 */
.L_x_106:
[----:B------:R-:W-:Y:S01]  /*7170*/  BAR.SYNC.DEFER_BLOCKING 0x1, 0x80 ;  /* 0x0042000000007b1d */ /* 0x000fe20000010000 */
[----:B------:R-:W-:Y:S04]  /*7180*/  UIADD3 UR40, UPT, UPT, UR51, 0x1, URZ ;  /* 0x0000000133287890 */ /* 0x000fe8000fffe0ff */
[----:B------:R-:W-:Y:S04]  /*7190*/  UISETP.NE.AND UP0, UPT, UR40, 0x4, UPT ;  /* 0x000000042800788c */ /* 0x000fe8000bf05270 */
[----:B------:R-:W-:Y:S01]  /*71a0*/  USEL UR40, UR40, URZ, UP0 ;  /* 0x000000ff28287287 */ /* 0x000fe20008000000 */
[----:B------:R2:W-:Y:S01]  /*71b0*/  @P6 SYNCS.ARRIVE.TRANS64.RED.A1T0 RZ, [R72+URZ], RZ ;  /* 0x000000ff48ff69a7 */ /* 0x0005e200081004ff */
[----:B------:R-:W-:Y:S01]  /*71c0*/  BSSY B1, `(.L_x_108) ;  /* 0x0000017000017945 */ /* 0x000fe20003800000 */
[----:B------:R-:W4:Y:S02]  /*71d0*/  @P6 SYNCS.PHASECHK.TRANS64.TRYWAIT P0, [R0+URZ+0x30], R2 ;  /* 0x00003002000065a7 */ /* 0x000f2400080011ff */
[----:B----4-:R-:W-:Y:S01]  /*71e0*/  @P6 SEL R66, RZ, 0x1, !P0 ;  /* 0x00000001ff426807 */ /* 0x010fe20004000000 */
[----:B--2---:R-:W-:Y:S06]  /*71f0*/  @!P6 BRA `(.L_x_109) ;  /* 0x00000000004ce947 */ /* 0x004fec0003800000 */
        /* <DEDUP_REMOVED lines=9> */
[----:B------:R-:W-:Y:S04]  /*7290*/  SHF.L.U32 R6, R97, 0x1f, RZ ;  /* 0x0000001f61067819 */ /* 0x000fe800000006ff */
[----:B------:R-:W2:Y:S02]  /*72a0*/  SYNCS.PHASECHK.TRANS64.TRYWAIT P0, [R0+URZ+0x30], R6 ;  /* 0x00003006000075a7 */ /* 0x000ea400080011ff */
[----:B--2---:R-:W-:Y:S05]  /*72b0*/  @!P0 BRA `(.L_x_112) ;  /* 0x00000024004c8947 */ /* 0x004fea0003800000 */
.L_x_111:
[----:B------:R-:W-:Y:S05]  /*72c0*/  BSYNC B0 ;  /* 0x0000000000007941 */ /* 0x000fea0003800000 */
.L_x_110:
[----:B------:R-:W-:Y:S02]  /*72d0*/  ISETP.NE.AND P0, PT, R67, RZ, PT ;  /* 0x000000ff4300720c */ /* 0x000fe40003f05270 */
[----:B------:R-:W-:Y:S11]  /*72e0*/  IADD3 R65, PT, PT, R65, 0x1, RZ ;  /* 0x0000000141417810 */ /* 0x000ff60007ffe0ff */
[----:B------:R4:W1:Y:S04]  /*72f0*/  @P0 LDS.128 R56, [R5] ;  /* 0x0000000005380984 */ /* 0x0008680000000c00 */
[----:B------:R4:W1:Y:S04]  /*7300*/  @P0 LDS.128 R60, [R4+0x10] ;  /* 0x00001000043c0984 */ /* 0x0008680000000c00 */
[----:B------:R4:W1:Y:S04]  /*7310*/  @P0 LDS.128 R68, [R3+0x20] ;  /* 0x0000200003440984 */ /* 0x0008680000000c00 */
[----:B------:R4:W1:Y:S02]  /*7320*/  @P0 LDS.128 R76, [R2+0x30] ;  /* 0x00003000024c0984 */ /* 0x0008640000000c00 */
.L_x_109:
[----:B------:R-:W-:Y:S05]  /*7330*/  BSYNC B1 ;  /* 0x0000000000017941 */ /* 0x000fea0003800000 */
.L_x_108:
        /* <DEDUP_REMOVED lines=21> */
.L_x_113:
        /* <DEDUP_REMOVED lines=146> */
.L_x_115:
[----:B------:R-:W-:Y:S05]  /*7db0*/  BSYNC.RECONVERGENT B0 ;  /* 0x0000000000007941 */ /* 0x000fea0003800200 */
.L_x_114:
        /* <DEDUP_REMOVED lines=21> */
.L_x_119:
[----:B------:R-:W-:Y:S05]  /*7f10*/  BSYNC B0 ;  /* 0x0000000000007941 */ /* 0x000fea0003800000 */
.L_x_118:
[----:B------:R-:W-:Y:S11]  /*7f20*/  ISETP.NE.AND P0, PT, R67, RZ, PT ;  /* 0x000000ff4300720c */ /* 0x000ff60003f05270 */
[----:B------:R-:W-:Y:S02]  /*7f30*/  @!UPT UIADD3 URZ, UPT, UPT, URZ, URZ, URZ ;  /* 0x000000fffffff290 */ /* 0x000fe4000fffe0ff */
[----:B------:R4:W1:Y:S04]  /*7f40*/  @P0 LDS.128 R56, [R4] ;  /* 0x0000000004380984 */ /* 0x0008680000000c00 */
[----:B------:R4:W1:Y:S04]  /*7f50*/  @P0 LDS.128 R60, [R3+0x10] ;  /* 0x00001000033c0984 */ /* 0x0008680000000c00 */
[----:B------:R4:W1:Y:S04]  /*7f60*/  @P0 LDS.128 R68, [R2+0x20] ;  /* 0x0000200002440984 */ /* 0x0008680000000c00 */
[----:B------:R4:W1:Y:S02]  /*7f70*/  @P0 LDS.128 R76, [R65+0x30] ;  /* 0x00003000414c0984 */ /* 0x0008640000000c00 */
.L_x_117:
[----:B------:R-:W-:Y:S05]  /*7f80*/  BSYNC B1 ;  /* 0x0000000000017941 */ /* 0x000fea0003800000 */
.L_x_116:
        /* <DEDUP_REMOVED lines=21> */
.L_x_121:
[----:B------:R-:W-:Y:S01]  /*80e0*/  ISETP.NE.AND P0, PT, R102, RZ, PT ;  /* 0x000000ff6600720c */ /* 0x000fe20003f05270 */
[----:B------:R-:W-:Y:S05]  /*80f0*/  WARPSYNC.ALL ;  /* 0x0000000000007948 */ /* 0x000fea0003800000 */
[----:B------:R-:W-:Y:S01]  /*8100*/  R2UR UR4, R48 ;  /* 0x00000000300472ca */ /* 0x000fe200000e0000 */
[--C-:B-1----:R-:W-:Y:S01]  /*8110*/  HADD2.F32 R0, -RZ, R56.reuse.H0_H0 ;  /* 0x20000038ff007230 */ /* 0x102fe20000004100 */
[----:B------:R-:W-:Y:S01]  /*8120*/  R2UR UR5, R64 ;  /* 0x00000000400572ca */ /* 0x000fe200000e0000 */
[----:B----4-:R-:W-:Y:S01]  /*8130*/  HADD2.F32 R2, -RZ, R56.H1_H1 ;  /* 0x30000038ff027230 */ /* 0x010fe20000004100 */
[----:B------:R-:W-:Y:S01]  /*8140*/  BSSY.RECONVERGENT B0, `(.L_x_122) ;  /* 0x0000089000007945 */ /* 0x000fe20003800200 */
[--C-:B------:R-:W-:Y:S02]  /*8150*/  HADD2.F32 R3, -RZ, R57.reuse.H0_H0 ;  /* 0x20000039ff037230 */ /* 0x100fe40000004100 */
[----:B------:R-:W-:Y:S02]  /*8160*/  HADD2.F32 R48, -RZ, R57.H1_H1 ;  /* 0x30000039ff307230 */ /* 0x000fe40000004100 */
[--C-:B------:R-:W-:Y:S02]  /*8170*/  HADD2.F32 R50, -RZ, R58.reuse.H0_H0 ;  /* 0x2000003aff327230 */ /* 0x100fe40000004100 */
[----:B------:R-:W-:Y:S02]  /*8180*/  HADD2.F32 R51, -RZ, R58.H1_H1 ;  /* 0x3000003aff337230 */ /* 0x000fe40000004100 */
[----:B------:R-:W1:Y:S01]  /*8190*/  LDTM.x32 R4, tmem[UR4+0x60] ;  /* 0x00006004000479ee */ /* 0x000e6200082c0000 */
[----:B------:R-:W-:Y:S01]  /*81a0*/  NOP ;  /* 0x0000000000007918 */ /* 0x000fe20000000000 */
[----:B------:R-:W-:Y:S01]  /*81b0*/  UIADD3 UR5, UPT, UPT, UR5, 0xc0, URZ ;  /* 0x000000c005057890 */ /* 0x000fe2000fffe0ff */
[--C-:B------:R-:W-:Y:S02]  /*81c0*/  HADD2.F32 R52, -RZ, R59.reuse.H0_H0 ;  /* 0x2000003bff347230 */ /* 0x100fe40000004100 */
[----:B------:R-:W-:Y:S01]  /*81d0*/  HADD2.F32 R53, -RZ, R59.H1_H1 ;  /* 0x3000003bff357230 */ /* 0x000fe20000004100 */
[----:B------:R-:W-:Y:S01]  /*81e0*/  UPRMT UR5, UR37, 0x654, UR5 ;  /* 0x0000065425057896 */ /* 0x000fe20008000005 */
[--C-:B------:R-:W-:Y:S02]  /*81f0*/  HADD2.F32 R54, -RZ, R60.reuse.H0_H0 ;  /* 0x2000003cff367230 */ /* 0x100fe40000004100 */
[----:B------:R-:W-:Y:S02]  /*8200*/  HADD2.F32 R55, -RZ, R60.H1_H1 ;  /* 0x3000003cff377230 */ /* 0x000fe40000004100 */
[--C-:B------:R-:W-:Y:S02]  /*8210*/  HADD2.F32 R56, -RZ, R61.reuse.H0_H0 ;  /* 0x2000003dff387230 */ /* 0x100fe40000004100 */
[----:B------:R-:W-:Y:S02]  /*8220*/  HADD2.F32 R57, -RZ, R61.H1_H1 ;  /* 0x3000003dff397230 */ /* 0x000fe40000004100 */
[----:B-1----:R-:W-:Y:S01]  /*8230*/  SYNCS.ARRIVE.TRANS64.RED.A1T0 RZ, [UR5], RZ ;  /* 0x000000ffffff79a7 */ /* 0x002fe20008100405 */
[--C-:B------:R-:W-:Y:S02]  /*8240*/  HADD2.F32 R58, -RZ, R62.reuse.H0_H0 ;  /* 0x2000003eff3a7230 */ /* 0x100fe40000004100 */
[----:B------:R-:W-:Y:S02]  /*8250*/  HADD2.F32 R59, -RZ, R62.H1_H1 ;  /* 0x3000003eff3b7230 */ /* 0x000fe40000004100 */
[--C-:B------:R-:W-:Y:S02]  /*8260*/  HADD2.F32 R60, -RZ, R63.reuse.H0_H0 ;  /* 0x2000003fff3c7230 */ /* 0x100fe40000004100 */
[----:B------:R-:W-:Y:S02]  /*8270*/  HADD2.F32 R61, -RZ, R63.H1_H1 ;  /* 0x3000003fff3d7230 */ /* 0x000fe40000004100 */
[C---:B------:R-:W-:Y:S01]  /*8280*/  FMUL R4, R47.reuse, R4 ;  /* 0x000000042f047220 */ /* 0x040fe20000400000 */
[C---:B------:R-:W-:Y:S01]  /*8290*/  FMUL R5, R47.reuse, R5 ;  /* 0x000000052f057220 */ /* 0x040fe20000400000 */
[C---:B------:R-:W-:Y:S01]  /*82a0*/  FMUL R6, R47.reuse, R6 ;  /* 0x000000062f067220 */ /* 0x040fe20000400000 */
[----:B------:R-:W-:Y:S01]  /*82b0*/  FMUL R7, R47, R7 ;  /* 0x000000072f077220 */ /* 0x000fe20000400000 */
[C---:B------:R-:W-:Y:S01]  /*82c0*/  FFMA R4, R49.reuse, R0, R4 ;  /* 0x0000000031047223 */ /* 0x040fe20000000004 */
[C---:B------:R-:W-:Y:S01]  /*82d0*/  FFMA R5, R49.reuse, R2, R5 ;  /* 0x0000000231057223 */ /* 0x040fe20000000005 */
[C---:B------:R-:W-:Y:S01]  /*82e0*/  FFMA R6, R49.reuse, R3, R6 ;  /* 0x0000000331067223 */ /* 0x040fe20000000006 */
[----:B------:R-:W-:Y:S01]  /*82f0*/  FFMA R7, R49, R48, R7 ;  /* 0x0000003031077223 */ /* 0x000fe20000000007 */
[C---:B------:R-:W-:Y:S01]  /*8300*/  FMUL R8, R47.reuse, R8 ;  /* 0x000000082f087220 */ /* 0x040fe20000400000 */
[----:B------:R-:W-:Y:S01]  /*8310*/  FMUL R9, R47, R9 ;  /* 0x000000092f097220 */ /* 0x000fe20000400000 */
[----:B------:R-:W-:Y:S01]  /*8320*/  F2FP.F16.F32.PACK_AB R4, R5, R4 ;  /* 0x000000040504723e */ /* 0x000fe200000000ff */
[----:B------:R-:W-:Y:S01]  /*8330*/  FMUL R0, R47, R10 ;  /* 0x0000000a2f007220 */ /* 0x000fe20000400000 */
[----:B------:R-:W-:Y:S01]  /*8340*/  F2FP.F16.F32.PACK_AB R5, R7, R6 ;  /* 0x000000060705723e */ /* 0x000fe200000000ff */
[C---:B------:R-:W-:Y:S01]  /*8350*/  FFMA R8, R49.reuse, R50, R8 ;  /* 0x0000003231087223 */ /* 0x040fe20000000008 */
[C---:B------:R-:W-:Y:S01]  /*8360*/  FFMA R9, R49.reuse, R51, R9 ;  /* 0x0000003331097223 */ /* 0x040fe20000000009 */
[----:B------:R-:W-:Y:S01]  /*8370*/  FFMA R0, R49, R52, R0 ;  /* 0x0000003431007223 */ /* 0x000fe20000000000 */
[C---:B------:R-:W-:Y:S01]  /*8380*/  FMUL R2, R47.reuse, R11 ;  /* 0x0000000b2f027220 */ /* 0x040fe20000400000 */
[C---:B------:R-:W-:Y:S01]  /*8390*/  FMUL R3, R47.reuse, R12 ;  /* 0x0000000c2f037220 */ /* 0x040fe20000400000 */
[----:B------:R-:W-:Y:S01]  /*83a0*/  FMUL R10, R47, R13 ;  /* 0x0000000d2f0a7220 */ /* 0x000fe20000400000 */
[----:B------:R-:W-:Y:S01]  /*83b0*/  F2FP.F16.F32.PACK_AB R6, R9, R8 ;  /* 0x000000080906723e */ /* 0x000fe200000000ff */
[C---:B------:R-:W-:Y:S01]  /*83c0*/  FFMA R2, R49.reuse, R53, R2 ;  /* 0x0000003531027223 */ /* 0x040fe20000000002 */
[C---:B------:R-:W-:Y:S01]  /*83d0*/  FFMA R3, R49.reuse, R54, R3 ;  /* 0x0000003631037223 */ /* 0x040fe20000000003 */
[----:B------:R-:W-:Y:S01]  /*83e0*/  FFMA R10, R49, R55, R10 ;  /* 0x00000037310a7223 */ /* 0x000fe2000000000a */
[C---:B------:R-:W-:Y:S01]  /*83f0*/  FMUL R11, R47.reuse, R14 ;  /* 0x0000000e2f0b7220 */ /* 0x040fe20000400000 */
[C---:B------:R-:W-:Y:S01]  /*8400*/  FMUL R15, R47.reuse, R15 ;  /* 0x0000000f2f0f7220 */ /* 0x040fe20000400000 */
[C---:B------:R-:W-:Y:S01]  /*8410*/  FMUL R12, R47.reuse, R16 ;  /* 0x000000102f0c7220 */ /* 0x040fe20000400000 */
[----:B------:R-:W-:Y:S01]  /*8420*/  FMUL R13, R47, R17 ;  /* 0x000000112f0d7220 */ /* 0x000fe20000400000 */
[----:B------:R-:W-:Y:S01]  /*8430*/  FFMA R11, R49, R56, R11 ;  /* 0x00000038310b7223 */ /* 0x000fe2000000000b */
[----:B------:R-:W-:Y:S01]  /*8440*/  FMUL R14, R47, R18 ;  /* 0x000000122f0e7220 */ /* 0x000fe20000400000 */
[----:B------:R-:W-:Y:S01]  /*8450*/  FFMA R15, R49, R57, R15 ;  /* 0x00000039310f7223 */ /* 0x000fe2000000000f */
[--C-:B------:R-:W-:Y:S02]  /*8460*/  HADD2.F32 R62, -RZ, R68.reuse.H0_H0 ;  /* 0x20000044ff3e7230 */ /* 0x100fe40000004100 */
[----:B------:R-:W-:Y:S01]  /*8470*/  FMUL R19, R47, R19 ;  /* 0x000000132f137220 */ /* 0x000fe20000400000 */
[----:B------:R-:W-:Y:S01]  /*8480*/  F2FP.F16.F32.PACK_AB R7, R2, R0 ;  /* 0x000000000207723e */ /* 0x000fe200000000ff */
[----:B------:R-:W-:Y:S01]  /*8490*/  FFMA R12, R49, R58, R12 ;  /* 0x0000003a310c7223 */ /* 0x000fe2000000000c */
[----:B------:R-:W-:Y:S02]  /*84a0*/  HADD2.F32 R63, -RZ, R68.H1_H1 ;  /* 0x30000044ff3f7230 */ /* 0x000fe40000004100 */
[----:B------:R-:W-:Y:S01]  /*84b0*/  FMUL R16, R47, R20 ;  /* 0x000000142f107220 */ /* 0x000fe20000400000 */
[----:B------:R-:W-:Y:S01]  /*84c0*/  FFMA R13, R49, R59, R13 ;  /* 0x0000003b310d7223 */ /* 0x000fe2000000000d */
[----:B------:R1:W-:Y:S01]  /*84d0*/  STS.128 [R100+0x6000], R4 ;  /* 0x0060000464007388 */ /* 0x0003e20000000c00 */
[--C-:B------:R-:W-:Y:S02]  /*84e0*/  HADD2.F32 R64, -RZ, R69.reuse.H0_H0 ;  /* 0x20000045ff407230 */ /* 0x100fe40000004100 */
[----:B------:R-:W-:Y:S01]  /*84f0*/  FMUL R17, R47, R21 ;  /* 0x000000152f117220 */ /* 0x000fe20000400000 */
[----:B------:R-:W-:Y:S01]  /*8500*/  FFMA R14, R49, R60, R14 ;  /* 0x0000003c310e7223 */ /* 0x000fe2000000000e */
[----:B------:R-:W-:Y:S02]  /*8510*/  HADD2.F32 R65, -RZ, R69.H1_H1 ;  /* 0x30000045ff417230 */ /* 0x000fe40000004100 */
[----:B------:R-:W-:Y:S01]  /*8520*/  FMUL R18, R47, R22 ;  /* 0x000000162f127220 */ /* 0x000fe20000400000 */
[----:B------:R-:W-:Y:S01]  /*8530*/  FFMA R19, R49, R61, R19 ;  /* 0x0000003d31137223 */ /* 0x000fe20000000013 */
        /* <DEDUP_REMOVED lines=11> */
[----:B------:R-:W-:Y:S01]  /*85f0*/  F2FP.F16.F32.PACK_AB R8, R10, R3 ;  /* 0x000000030a08723e */ /* 0x000fe200000000ff */
[----:B------:R-:W-:Y:S01]  /*8600*/  FFMA R23, R49, R65, R23 ;  /* 0x0000004131177223 */ /* 0x000fe20000000017 */
[----:B------:R-:W-:Y:S01]  /*8610*/  F2FP.F16.F32.PACK_AB R9, R15, R11 ;  /* 0x0000000b0f09723e */ /* 0x000fe200000000ff */
[--C-:B------:R-:W-:Y:S02]  /*8620*/  HADD2.F32 R70, -RZ, R76.reuse.H0_H0 ;  /* 0x2000004cff467230 */ /* 0x100fe40000004100 */
[----:B------:R-:W-:Y:S01]  /*8630*/  FMUL R27, R47, R27 ;  /* 0x0000001b2f1b7220 */ /* 0x000fe20000400000 */
[----:B------:R-:W-:Y:S01]  /*8640*/  F2FP.F16.F32.PACK_AB R10, R13, R12 ;  /* 0x0000000c0d0a723e */ /* 0x000fe200000000ff */
[----:B------:R-:W-:Y:S01]  /*8650*/  FFMA R20, R49, R66, R20 ;  /* 0x0000004231147223 */ /* 0x000fe20000000014 */
[----:B------:R-:W-:Y:S01]  /*8660*/  F2FP.F16.F32.PACK_AB R11, R19, R14 ;  /* 0x0000000e130b723e */ /* 0x000fe200000000ff */
[----:B------:R-:W-:Y:S02]  /*8670*/  HADD2.F32 R71, -RZ, R76.H1_H1 ;  /* 0x3000004cff477230 */ /* 0x000fe40000004100 */
[----:B------:R-:W-:Y:S01]  /*8680*/  FMUL R24, R47, R28 ;  /* 0x0000001c2f187220 */ /* 0x000fe20000400000 */
[----:B------:R-:W-:Y:S01]  /*8690*/  FFMA R21, R49, R67, R21 ;  /* 0x0000004331157223 */ /* 0x000fe20000000015 */
[--C-:B------:R-:W-:Y:S01]  /*86a0*/  HADD2.F32 R72, -RZ, R77.reuse.H0_H0 ;  /* 0x2000004dff487230 */ /* 0x100fe20000004100 */
[----:B------:R1:W-:Y:S01]  /*86b0*/  STS.128 [R99+0x6010], R8 ;  /* 0x0060100863007388 */ /* 0x0003e20000000c00 */
        /* <DEDUP_REMOVED lines=49> */
.L_x_123:
[----:B------:R-:W-:Y:S05]  /*89d0*/  BSYNC.RECONVERGENT B0 ;  /* 0x0000000000007941 */ /* 0x000fea0003800200 */
.L_x_122:
[----:B------:R-:W-:Y:S01]  /*89e0*/  BAR.SYNC.DEFER_BLOCKING 0x1, 0x80 ;  /* 0x0042000000007b1d */ /* 0x000fe20000010000 */
[----:B------:R-:W-:Y:S01]  /*89f0*/  UISETP.NE.AND UP0, UPT, UR49, -0x4, UPT ;  /* 0xfffffffc3100788c */ /* 0x000fe2000bf05270 */
[----:B------:R-:W-:Y:S08]  /*8a00*/  IADD3 R45, PT, PT, R45, 0x1, RZ ;  /* 0x000000012d2d7810 */ /* 0x000ff00007ffe0ff */
[----:B------:R-:W-:Y:S05]  /*8a10*/  BRA.U !UP0, `(.L_x_124) ;  /* 0x0000000108287547 */ /* 0x000fea000b800000 */
[----:B------:R-:W-:Y:S01]  /*8a20*/  ISETP.NE.AND P0, PT, R107, RZ, PT ;  /* 0x000000ff6b00720c */ /* 0x000fe20003f05270 */
[----:B------:R-:W-:Y:S01]  /*8a30*/  IMAD.U32 R2, RZ, RZ, UR51 ;  /* 0x00000033ff027e24 */ /* 0x000fe2000f8e00ff */
[----:B------:R-:W-:Y:S01]  /*8a40*/  UIADD3 UR51, UPT, UPT, UR51, 0x1, URZ ;  /* 0x0000000133337890 */ /* 0x000fe2000fffe0ff */
[----:B------:R-:W-:Y:S03]  /*8a50*/  IMAD.U32 R0, RZ, RZ, UR37 ;  /* 0x00000025ff007e24 */ /* 0x000fe6000f8e00ff */
[----:B------:R-:W-:Y:S04]  /*8a60*/  UISETP.NE.AND UP0, UPT, UR51, 0x4, UPT ;  /* 0x000000043300788c */ /* 0x000fe8000bf05270 */
[----:B------:R-:W-:Y:S03]  /*8a70*/  USEL UR51, UR51, URZ, UP0 ;  /* 0x000000ff33337287 */ /* 0x000fe60008000000 */
[----:B------:R-:W-:Y:S05]  /*8a80*/  @P0 LEA R2, R2, UR48, 0x3 ;  /* 0x0000003002020c11 */ /* 0x000fea000f8e18ff */
[----:B------:R-:W-:Y:S05]  /*8a90*/  @P0 VIADD R2, R2, 0x50 ;  /* 0x0000005002020836 */ /* 0x000fea0000000000 */
[----:B------:R-:W-:Y:S04]  /*8aa0*/  @P0 PRMT R0, R0, 0x654, R2 ;  /* 0x0000065400000816 */ /* 0x000fe80000000002 */
[----:B------:R2:W-:Y:S03]  /*8ab0*/  @P0 SYNCS.ARRIVE.TRANS64.RED.A1T0 RZ, [R0+URZ], RZ ;  /* 0x000000ff00ff09a7 */ /* 0x0005e600081004ff */
.L_x_124:
[----:B------:R-:W-:Y:S01]  /*8ac0*/  ISETP.NE.AND P2, PT, R103, RZ, PT ;  /* 0x000000ff6700720c */ /* 0x000fe20003f45270 */
[----:B------:R-:W-:Y:S01]  /*8ad0*/  UIADD3 UR49, UPT, UPT, UR49, 0x4, URZ ;  /* 0x0000000431317890 */ /* 0x000fe2000fffe0ff */
[----:B------:R-:W-:Y:S01]  /*8ae0*/  ISETP.NE.AND P0, PT, R105, 0x2, PT ;  /* 0x000000026900780c */ /* 0x000fe20003f05270 */
[----:B------:R-:W-:Y:S01]  /*8af0*/  IMAD.IADD R14, R43, 0x1, R86 ;  /* 0x000000012b0e7824 */ /* 0x000fe200078e0256 */
[----:B------:R-:W-:Y:S01]  /*8b00*/  ISETP.NE.AND P1, PT, R45, 0x4, PT ;  /* 0x000000042d00780c */ /* 0x000fe20003f25270 */
[----:B------:R-:W-:Y:S01]  /*8b10*/  IMAD.IADD R15, R44, 0x1, R87 ;  /* 0x000000012c0f7824 */ /* 0x000fe200078e0257 */
[----:B------:R-:W-:Y:S02]  /*8b20*/  SEL R2, RZ, 0x1, P0 ;  /* 0x00000001ff027807 */ /* 0x000fe40000000000 */
[----:B--2---:R-:W-:Y:S02]  /*8b30*/  SEL R0, RZ, 0x1, P1 ;  /* 0x00000001ff007807 */ /* 0x004fe40000800000 */
[----:B------:R-:W-:Y:S02]  /*8b40*/  LOP3.LUT R95, R95, R2, RZ, 0x3c, !PT ;  /* 0x000000025f5f7212 */ /* 0x000fe400078e3cff */
[----:B------:R-:W-:Y:S02]  /*8b50*/  LOP3.LUT R96, R96, R0, RZ, 0x3c, !PT ;  /* 0x0000000060607212 */ /* 0x000fe400078e3cff */
[----:B------:R-:W-:Y:S02]  /*8b60*/  @P2 R2UR UR36, R94 ;  /* 0x000000005e2422ca */ /* 0x000fe400000e0000 */
[----:B------:R-:W-:Y:S02]  /*8b70*/  SEL R105, R105, RZ, P0 ;  /* 0x000000ff69697207 */ /* 0x000fe40000000000 */
[----:B------:R-:W-:Y:S01]  /*8b80*/  SEL R45, R45, RZ, P1 ;  /* 0x000000ff2d2d7207 */ /* 0x000fe20000800000 */
[----:B------:R-:W-:Y:S10]  /*8b90*/  @P2 BRA `(.L_x_125) ;  /* 0xffffffc000502947 */ /* 0x000ff4000383ffff */
[----:B------:R-:W-:-:S09]  /*8ba0*/  UISETP.NE.AND UP0, UPT, UR50, URZ, UPT ;  /* 0x000000ff3200728c */ /* 0x000fd2000bf05270 */
[----:B------:R-:W-:Y:S05]  /*8bb0*/  BRA.U !UP0, `(.L_x_126) ;  /* 0x0000000108487547 */ /* 0x000fea000b800000 */
[----:B------:R-:W2:Y:S02]  /*8bc0*/  LDCU.64 UR4, c[0x0][0x890] ;  /* 0x00011200ff0477ac */ /* 0x000ea40008000a00 */
[----:B--2---:R-:W-:-:S04]  /*8bd0*/  UISETP.NE.U32.AND UP0, UPT, UR4, URZ, UPT ;  /* 0x000000ff0400728c */ /* 0x004fc8000bf05070 */
[----:B------:R-:W-:-:S09]  /*8be0*/  UISETP.NE.AND.EX UP0, UPT, UR5, URZ, UPT, UP0 ;  /* 0x000000ff0500728c */ /* 0x000fd2000bf05300 */
[----:B------:R-:W-:Y:S05]  /*8bf0*/  BRA.U UP0, `(.L_x_127) ;  /* 0x00000001000c7547 */ /* 0x000fea000b800000 */
[----:B------:R-:W-:-:S13]  /*8c00*/  FSETP.NEU.AND P0, PT, R49, RZ, PT ;  /* 0x000000ff3100720b */ /* 0x000fda0003f0d000 */
[----:B------:R-:W-:Y:S05]  /*8c10*/  @!P0 EXIT ;  /* 0x000000000000894d */ /* 0x000fea0003800000 */
[----:B------:R-:W-:Y:S05]  /*8c20*/  BRA `(.L_x_126) ;  /* 0x00000000002c7947 */ /* 0x000fea0003800000 */
.L_x_127:
[----:B------:R-:W-:Y:S01]  /*8c30*/  ISETP.NE.AND P0, PT, R104, RZ, PT ;  /* 0x000000ff6800720c */ /* 0x000fe20003f05270 */
[----:B------:R-:W-:-:S12]  /*8c40*/  BSSY.RECONVERGENT B0, `(.L_x_126) ;  /* 0x0000009000007945 */ /* 0x000fd80003800200 */
[----:B------:R-:W-:Y:S05]  /*8c50*/  @P0 BRA `(.L_x_128) ;  /* 0x0000000000140947 */ /* 0x000fea0003800000 */
[----:B------:R-:W2:Y:S02]  /*8c60*/  LDCU.64 UR4, c[0x0][0x888] ;  /* 0x00011100ff0477ac */ /* 0x000ea40008000a00 */
[----:B--2---:R-:W-:-:S04]  /*8c70*/  ISETP.NE.U32.AND P0, PT, RZ, UR4, PT ;  /* 0x00000004ff007c0c */ /* 0x004fc8000bf05070 */
[----:B------:R-:W-:-:S13]  /*8c80*/  ISETP.NE.AND.EX P0, PT, RZ, UR5, PT, P0 ;  /* 0x00000005ff007c0c */ /* 0x000fda000bf05300 */
[----:B------:R-:W-:Y:S05]  /*8c90*/  @!P0 EXIT ;  /* 0x000000000000894d */ /* 0x000fea0003800000 */
[----:B------:R-:W-:Y:S05]  /*8ca0*/  BRA `(.L_x_129) ;  /* 0x0000000000087947 */ /* 0x000fea0003800000 */
.L_x_128:
[----:B------:R-:W-:-:S13]  /*8cb0*/  FSETP.NEU.AND P0, PT, R49, RZ, PT ;  /* 0x000000ff3100720b */ /* 0x000fda0003f0d000 */
[----:B------:R-:W-:Y:S05]  /*8cc0*/  @!P0 EXIT ;  /* 0x000000000000894d */ /* 0x000fea0003800000 */
.L_x_129:
[----:B------:R-:W-:Y:S05]  /*8cd0*/  BSYNC.RECONVERGENT B0 ;  /* 0x0000000000007941 */ /* 0x000fea0003800200 */
.L_x_126:
[----:B------:R-:W-:Y:S01]  /*8ce0*/  ULEA UR4, UR51, UR48, 0x3 ;  /* 0x0000003033047291 */ /* 0x000fe2000f8e18ff */
[----:B------:R-:W-:-:S04]  /*8cf0*/  DEPBAR.LE SB0, 0x0 ;  /* 0x000080000000791a */ /* 0x000fc80000000000 */
[----:B------:R-:W-:-:S04]  /*8d00*/  UIADD3 UR4, UPT, UPT, UR4, 0x50, URZ ;  /* 0x0000005004047890 */ /* 0x000fc8000fffe0ff */
[----:B------:R-:W-:-:S09]  /*8d10*/  UPRMT UR4, UR37, 0x654, UR4 ;  /* 0x0000065425047896 */ /* 0x000fd20008000004 */
[----:B------:R-:W-:Y:S01]  /*8d20*/  SYNCS.ARRIVE.TRANS64.RED.A1T0 RZ, [UR4], RZ ;  /* 0x000000ffffff79a7 */ /* 0x000fe20008100404 */
[----:B------:R-:W-:Y:S05]  /*8d30*/  EXIT ;  /* 0x000000000000794d */ /* 0x000fea0003800000 */
.L_x_19:
[----:B--2---:R2:W1:Y:S02]  /*8d40*/  SYNCS.PHASECHK.TRANS64.TRYWAIT P0, [R2+URZ+0xf0], R3 ;  /* 0x0000f003020075a7 */ /* 0x00446400080011ff */
[----:B-1----:R-:W-:Y:S05]  /*8d50*/  @!P0 NANOSLEEP.SYNCS 0x989680 ;  /* 0x009896800000895d */ /* 0x002fea0003900000 */
[----:B------:R-:W1:Y:S02]  /*8d60*/  @!P0 SYNCS.PHASECHK.TRANS64 P0, [R2+URZ+0xf0], R3 ;  /* 0x0000f003020085a7 */ /* 0x000e6400080010ff */
[----:B-1----:R-:W-:Y:S05]  /*8d70*/  @!P0 BRA `(.L_x_19) ;  /* 0xfffffffc00f08947 */ /* 0x002fea000383ffff */
[----:B------:R-:W-:Y:S05]  /*8d80*/  BRA `(.L_x_130) ;  /* 0xffffff88000c7947 */ /* 0x000fea000383ffff */
.L_x_22:
[----:B-1----:R-:W-:-:S07]  /*8d90*/  MOV R2, UR33 ;  /* 0x0000002100027c02 */ /* 0x002fce0008000f00 */
.L_x_131:
[----:B-1----:R1:W2:Y:S02]  /*8da0*/  SYNCS.PHASECHK.TRANS64.TRYWAIT P0, [R2+URZ+0x18], R4 ;  /* 0x00001804020075a7 */ /* 0x0022a400080011ff */
[----:B--2---:R-:W-:Y:S05]  /*8db0*/  @!P0 NANOSLEEP.SYNCS 0x989680 ;  /* 0x009896800000895d */ /* 0x004fea0003900000 */
[----:B------:R-:W2:Y:S02]  /*8dc0*/  @!P0 SYNCS.PHASECHK.TRANS64 P0, [R2+URZ+0x18], R4 ;  /* 0x00001804020085a7 */ /* 0x000ea400080010ff */
[----:B--2---:R-:W-:Y:S05]  /*8dd0*/  @!P0 BRA `(.L_x_131) ;  /* 0xfffffffc00f08947 */ /* 0x004fea000383ffff */
[----:B------:R-:W-:Y:S05]  /*8de0*/  BRA `(.L_x_21) ;  /* 0xffffff8800647947 */ /* 0x000fea000383ffff */
.L_x_28:
[----:B-1----:R-:W-:-:S07]  /*8df0*/  MOV R2, UR33 ;  /* 0x0000002100027c02 */ /* 0x002fce0008000f00 */
.L_x_132:
[----:B-1----:R1:W2:Y:S02]  /*8e00*/  SYNCS.PHASECHK.TRANS64.TRYWAIT P0, [R2+URZ+0x18], R4 ;  /* 0x00001804020075a7 */ /* 0x0022a400080011ff */
[----:B--2---:R-:W-:Y:S05]  /*8e10*/  @!P0 NANOSLEEP.SYNCS 0x989680 ;  /* 0x009896800000895d */ /* 0x004fea0003900000 */
[----:B------:R-:W2:Y:S02]  /*8e20*/  @!P0 SYNCS.PHASECHK.TRANS64 P0, [R2+URZ+0x18], R4 ;  /* 0x00001804020085a7 */ /* 0x000ea400080010ff */
[----:B--2---:R-:W-:Y:S05]  /*8e30*/  @!P0 BRA `(.L_x_132) ;  /* 0xfffffffc00f08947 */ /* 0x004fea000383ffff */
[----:B------:R-:W-:Y:S05]  /*8e40*/  BRA `(.L_x_27) ;  /* 0xffffff8c00387947 */ /* 0x000fea000383ffff */
.L_x_32:
[----:B-1----:R1:W2:Y:S02]  /*8e50*/  SYNCS.PHASECHK.TRANS64.TRYWAIT P0, [R2+URZ+0x80], R3 ;  /* 0x00008003020075a7 */ /* 0x0022a400080011ff */
[----:B--2---:R-:W-:Y:S05]  /*8e60*/  @!P0 NANOSLEEP.SYNCS 0x989680 ;  /* 0x009896800000895d */ /* 0x004fea0003900000 */
[----:B------:R-:W2:Y:S02]  /*8e70*/  @!P0 SYNCS.PHASECHK.TRANS64 P0, [R2+URZ+0x80], R3 ;  /* 0x00008003020085a7 */ /* 0x000ea400080010ff */
[----:B--2---:R-:W-:Y:S05]  /*8e80*/  @!P0 BRA `(.L_x_32) ;  /* 0xfffffffc00f08947 */ /* 0x004fea000383ffff */
[----:B------:R-:W-:Y:S05]  /*8e90*/  BRA `(.L_x_133) ;  /* 0xffffff8c00e47947 */ /* 0x000fea000383ffff */
.L_x_36:
[----:B----4-:R-:W-:-:S07]  /*8ea0*/  MOV R0, UR5 ;  /* 0x0000000500007c02 */ /* 0x010fce0008000f00 */
.L_x_134:
[----:B-1----:R1:W2:Y:S02]  /*8eb0*/  SYNCS.PHASECHK.TRANS64.TRYWAIT P0, [R0+URZ], R2 ;  /* 0x00000002000075a7 */ /* 0x0022a400080011ff */
[----:B--2---:R-:W-:Y:S05]  /*8ec0*/  @!P0 NANOSLEEP.SYNCS 0x989680 ;  /* 0x009896800000895d */ /* 0x004fea0003900000 */
[----:B------:R-:W2:Y:S02]  /*8ed0*/  @!P0 SYNCS.PHASECHK.TRANS64 P0, [R0+URZ], R2 ;  /* 0x00000002000085a7 */ /* 0x000ea400080010ff */
[----:B--2---:R-:W-:Y:S05]  /*8ee0*/  @!P0 BRA `(.L_x_134) ;  /* 0xfffffffc00f08947 */ /* 0x004fea000383ffff */
[----:B------:R-:W-:Y:S05]  /*8ef0*/  BRA `(.L_x_135) ;  /* 0xffffff9400547947 */ /* 0x000fea000383ffff */
.L_x_37:
[----:B----4-:R-:W-:-:S07]  /*8f00*/  MOV R0, UR5 ;  /* 0x0000000500007c02 */ /* 0x010fce0008000f00 */
.L_x_136:
[----:B-1----:R1:W2:Y:S02]  /*8f10*/  SYNCS.PHASECHK.TRANS64.TRYWAIT P0, [R0+URZ], R2 ;  /* 0x00000002000075a7 */ /* 0x0022a400080011ff */
[----:B--2---:R-:W-:Y:S05]  /*8f20*/  @!P0 NANOSLEEP.SYNCS 0x989680 ;  /* 0x009896800000895d */ /* 0x004fea0003900000 */
[----:B------:R-:W2:Y:S02]  /*8f30*/  @!P0 SYNCS.PHASECHK.TRANS64 P0, [R0+URZ], R2 ;  /* 0x00000002000085a7 */ /* 0x000ea400080010ff */
[----:B--2---:R-:W-:Y:S05]  /*8f40*/  @!P0 BRA `(.L_x_136) ;  /* 0xfffffffc00f08947 */ /* 0x004fea000383ffff */
[----:B------:R-:W-:Y:S05]  /*8f50*/  BRA `(.L_x_137) ;  /* 0xffffff9400607947 */ /* 0x000fea000383ffff */
.L_x_40:
[----:B-1----:R1:W2:Y:S02]  /*8f60*/  SYNCS.PHASECHK.TRANS64.TRYWAIT P0, [R0+URZ+0xe0], R4 ;  /* 0x0000e004000075a7 */ /* 0x0022a400080011ff */
[----:B--2---:R-:W-:Y:S05]  /*8f70*/  @!P0 NANOSLEEP.SYNCS 0x989680 ;  /* 0x009896800000895d */ /* 0x004fea0003900000 */
[----:B------:R-:W2:Y:S02]  /*8f80*/  @!P0 SYNCS.PHASECHK.TRANS64 P0, [R0+URZ+0xe0], R4 ;  /* 0x0000e004000085a7 */ /* 0x000ea400080010ff */
[----:B--2---:R-:W-:Y:S05]  /*8f90*/  @!P0 BRA `(.L_x_40) ;  /* 0xfffffffc00f08947 */ /* 0x004fea000383ffff */
[----:B------:R-:W-:Y:S05]  /*8fa0*/  BRA `(.L_x_138) ;  /* 0xffffff9400bc7947 */ /* 0x000fea000383ffff */
.L_x_41:
[----:B------:R-:W-:-:S07]  /*8fb0*/  MOV R0, UR5 ;  /* 0x0000000500007c02 */ /* 0x000fce0008000f00 */
.L_x_139:
[----:B-1----:R1:W2:Y:S02]  /*8fc0*/  SYNCS.PHASECHK.TRANS64.TRYWAIT P0, [R0+URZ+0x90], R5 ;  /* 0x00009005000075a7 */ /* 0x0022a400080011ff */
[----:B--2---:R-:W-:Y:S05]  /*8fd0*/  @!P0 NANOSLEEP.SYNCS 0x989680 ;  /* 0x009896800000895d */ /* 0x004fea0003900000 */
[----:B------:R-:W2:Y:S02]  /*8fe0*/  @!P0 SYNCS.PHASECHK.TRANS64 P0, [R0+URZ+0x90], R5 ;  /* 0x00009005000085a7 */ /* 0x000ea400080010ff */
[----:B--2---:R-:W-:Y:S05]  /*8ff0*/  @!P0 BRA `(.L_x_139) ;  /* 0xfffffffc00f08947 */ /* 0x004fea000383ffff */
[----:B------:R-:W-:Y:S05]  /*9000*/  BRA `(.L_x_140) ;  /* 0xffffff9400cc7947 */ /* 0x000fea000383ffff */
.L_x_42:
[----:B-1----:R1:W2:Y:S02]  /*9010*/  SYNCS.PHASECHK.TRANS64.TRYWAIT P1, [R0+URZ+0x80], R4 ;  /* 0x00008004000075a7 */ /* 0x0022a400080211ff */
[----:B--2---:R-:W-:Y:S05]  /*9020*/  @!P1 NANOSLEEP.SYNCS 0x989680 ;  /* 0x009896800000995d */ /* 0x004fea0003900000 */
[----:B------:R-:W2:Y:S02]  /*9030*/  @!P1 SYNCS.PHASECHK.TRANS64 P1, [R0+URZ+0x80], R4 ;  /* 0x00008004000095a7 */ /* 0x000ea400080210ff */
[----:B--2---:R-:W-:Y:S05]  /*9040*/  @!P1 BRA `(.L_x_42) ;  /* 0xfffffffc00f09947 */ /* 0x004fea000383ffff */
[----:B------:R-:W-:Y:S05]  /*9050*/  BRA `(.L_x_141) ;  /* 0xffffff9400fc7947 */ /* 0x000fea000383ffff */
.L_x_45:
[----:B------:R-:W-:-:S07]  /*9060*/  MOV R0, UR5 ;  /* 0x0000000500007c02 */ /* 0x000fce0008000f00 */
.L_x_142:
[----:B-1----:R1:W2:Y:S02]  /*9070*/  SYNCS.PHASECHK.TRANS64.TRYWAIT P0, [R0+URZ+0x90], R2 ;  /* 0x00009002000075a7 */ /* 0x0022a400080011ff */
[----:B--2---:R-:W-:Y:S05]  /*9080*/  @!P0 NANOSLEEP.SYNCS 0x989680 ;  /* 0x009896800000895d */ /* 0x004fea0003900000 */
[----:B------:R-:W2:Y:S02]  /*9090*/  @!P0 SYNCS.PHASECHK.TRANS64 P0, [R0+URZ+0x90], R2 ;  /* 0x00009002000085a7 */ /* 0x000ea400080010ff */
[----:B--2---:R-:W-:Y:S05]  /*90a0*/  @!P0 BRA `(.L_x_142) ;  /* 0xfffffffc00f08947 */ /* 0x004fea000383ffff */
[----:B------:R-:W-:Y:S05]  /*90b0*/  BRA `(.L_x_44) ;  /* 0xffffff9800507947 */ /* 0x000fea000383ffff */
.L_x_52:
[----:B-1----:R1:W2:Y:S02]  /*90c0*/  SYNCS.PHASECHK.TRANS64.TRYWAIT P1, [R0+URZ+0x80], R2 ;  /* 0x00008002000075a7 */ /* 0x0022a400080211ff */
[----:B--2---:R-:W-:Y:S05]  /*90d0*/  @!P1 NANOSLEEP.SYNCS 0x989680 ;  /* 0x009896800000995d */ /* 0x004fea0003900000 */
[----:B------:R-:W2:Y:S02]  /*90e0*/  @!P1 SYNCS.PHASECHK.TRANS64 P1, [R0+URZ+0x80], R2 ;  /* 0x00008002000095a7 */ /* 0x000ea400080210ff */
[----:B--2---:R-:W-:Y:S05]  /*90f0*/  @!P1 BRA `(.L_x_52) ;  /* 0xfffffffc00f09947 */ /* 0x004fea000383ffff */
[----:B------:R-:W-:Y:S05]  /*9100*/  BRA `(.L_x_143) ;  /* 0xffffff9c00c07947 */ /* 0x000fea000383ffff */
.L_x_53:
[----:B------:R-:W-:-:S07]  /*9110*/  MOV R2, UR7 ;  /* 0x0000000700027c02 */ /* 0x000fce0008000f00 */
.L_x_144:
[----:B-1----:R1:W2:Y:S02]  /*9120*/  SYNCS.PHASECHK.TRANS64.TRYWAIT P0, [R2+URZ+0xc0], R0 ;  /* 0x0000c000020075a7 */ /* 0x0022a400080011ff */
[----:B--2---:R-:W-:Y:S05]  /*9130*/  @!P0 NANOSLEEP.SYNCS 0x989680 ;  /* 0x009896800000895d */ /* 0x004fea0003900000 */
[----:B------:R-:W2:Y:S02]  /*9140*/  @!P0 SYNCS.PHASECHK.TRANS64 P0, [R2+URZ+0xc0], R0 ;  /* 0x0000c000020085a7 */ /* 0x000ea400080010ff */
[----:B--2---:R-:W-:Y:S05]  /*9150*/  @!P0 BRA `(.L_x_144) ;  /* 0xfffffffc00f08947 */ /* 0x004fea000383ffff */
[----:B------:R-:W-:Y:S05]  /*9160*/  BRA `(.L_x_145) ;  /* 0xffffff9c00f87947 */ /* 0x000fea000383ffff */
.L_x_56:
[----:B------:R-:W-:Y:S07]  /*9170*/  MOV R0, UR6 ;  /* 0x0000000600007c02 */ /* 0x000fee0008000f00 */
.L_x_146:
[----:B-1----:R1:W2:Y:S02]  /*9180*/  SYNCS.PHASECHK.TRANS64.TRYWAIT P0, [R0+URZ], R2 ;  /* 0x00000002000075a7 */ /* 0x0022a400080011ff */
[----:B--2---:R-:W-:Y:S05]  /*9190*/  @!P0 NANOSLEEP.SYNCS 0x989680 ;  /* 0x009896800000895d */ /* 0x004fea0003900000 */
[----:B------:R-:W2:Y:S02]  /*91a0*/  @!P0 SYNCS.PHASECHK.TRANS64 P0, [R0+URZ], R2 ;  /* 0x00000002000085a7 */ /* 0x000ea400080010ff */
[----:B--2---:R-:W-:Y:S05]  /*91b0*/  @!P0 BRA `(.L_x_146) ;  /* 0xfffffffc00f08947 */ /* 0x004fea000383ffff */
[----:B------:R-:W-:Y:S05]  /*91c0*/  BRA `(.L_x_55) ;  /* 0xffffffa000147947 */ /* 0x000fea000383ffff */
.L_x_59:
[----:B------:R-:W-:-:S07]  /*91d0*/  MOV R0, UR6 ;  /* 0x0000000600007c02 */ /* 0x000fce0008000f00 */
.L_x_147:
[----:B--2---:R2:W4:Y:S02]  /*91e0*/  SYNCS.PHASECHK.TRANS64.TRYWAIT P0, [R0+URZ], R2 ;  /* 0x00000002000075a7 */ /* 0x00452400080011ff */
[----:B----4-:R-:W-:Y:S05]  /*91f0*/  @!P0 NANOSLEEP.SYNCS 0x989680 ;  /* 0x009896800000895d */ /* 0x010fea0003900000 */
[----:B------:R-:W4:Y:S02]  /*9200*/  @!P0 SYNCS.PHASECHK.TRANS64 P0, [R0+URZ], R2 ;  /* 0x00000002000085a7 */ /* 0x000f2400080010ff */
[----:B----4-:R-:W-:Y:S05]  /*9210*/  @!P0 BRA `(.L_x_147) ;  /* 0xfffffffc00f08947 */ /* 0x010fea000383ffff */
[----:B------:R-:W-:Y:S05]  /*9220*/  BRA `(.L_x_148) ;  /* 0xffffffa000f07947 */ /* 0x000fea000383ffff */
.L_x_60:
[----:B------:R-:W-:-:S07]  /*9230*/  MOV R0, UR6 ;  /* 0x0000000600007c02 */ /* 0x000fce0008000f00 */
.L_x_149:
[----:B-1----:R1:W2:Y:S02]  /*9240*/  SYNCS.PHASECHK.TRANS64.TRYWAIT P0, [R0+URZ], R3 ;  /* 0x00000003000075a7 */ /* 0x0022a400080011ff */
[----:B--2---:R-:W-:Y:S05]  /*9250*/  @!P0 NANOSLEEP.SYNCS 0x989680 ;  /* 0x009896800000895d */ /* 0x004fea0003900000 */
[----:B------:R-:W2:Y:S02]  /*9260*/  @!P0 SYNCS.PHASECHK.TRANS64 P0, [R0+URZ], R3 ;  /* 0x00000003000085a7 */ /* 0x000ea400080010ff */
[----:B--2---:R-:W-:Y:S05]  /*9270*/  @!P0 BRA `(.L_x_149) ;  /* 0xfffffffc00f08947 */ /* 0x004fea000383ffff */
[----:B------:R-:W-:Y:S05]  /*9280*/  BRA `(.L_x_150) ;  /* 0xffffffa000fc7947 */ /* 0x000fea000383ffff */
.L_x_61:
[----:B------:R-:W-:-:S07]  /*9290*/  MOV R0, UR6 ;  /* 0x0000000600007c02 */ /* 0x000fce0008000f00 */
.L_x_151:
[----:B-1----:R1:W2:Y:S02]  /*92a0*/  SYNCS.PHASECHK.TRANS64.TRYWAIT P0, [R0+URZ], R3 ;  /* 0x00000003000075a7 */ /* 0x0022a400080011ff */
[----:B--2---:R-:W-:Y:S05]  /*92b0*/  @!P0 NANOSLEEP.SYNCS 0x989680 ;  /* 0x009896800000895d */ /* 0x004fea0003900000 */
[----:B------:R-:W2:Y:S02]  /*92c0*/  @!P0 SYNCS.PHASECHK.TRANS64 P0, [R0+URZ], R3 ;  /* 0x00000003000085a7 */ /* 0x000ea400080010ff */
[----:B--2---:R-:W-:Y:S05]  /*92d0*/  @!P0 BRA `(.L_x_151) ;  /* 0xfffffffc00f08947 */ /* 0x004fea000383ffff */
[----:B------:R-:W-:Y:S05]  /*92e0*/  BRA `(.L_x_152) ;  /* 0xffffffa400087947 */ /* 0x000fea000383ffff */
.L_x_62:
[----:B-1----:R-:W-:-:S07]  /*92f0*/  MOV R0, UR7 ;  /* 0x0000000700007c02 */ /* 0x002fce0008000f00 */
.L_x_153:
[----:B-1----:R1:W2:Y:S02]  /*9300*/  SYNCS.PHASECHK.TRANS64.TRYWAIT P0, [R0+URZ], R2 ;  /* 0x00000002000075a7 */ /* 0x0022a400080011ff */
[----:B--2---:R-:W-:Y:S05]  /*9310*/  @!P0 NANOSLEEP.SYNCS 0x989680 ;  /* 0x009896800000895d */ /* 0x004fea0003900000 */
[----:B------:R-:W2:Y:S02]  /*9320*/  @!P0 SYNCS.PHASECHK.TRANS64 P0, [R0+URZ], R2 ;  /* 0x00000002000085a7 */ /* 0x000ea400080010ff */
[----:B--2---:R-:W-:Y:S05]  /*9330*/  @!P0 BRA `(.L_x_153) ;  /* 0xfffffffc00f08947 */ /* 0x004fea000383ffff */
[----:B------:R-:W-:Y:S05]  /*9340*/  BRA `(.L_x_154) ;  /* 0xffffffa400147947 */ /* 0x000fea000383ffff */
.L_x_67:
[----:B--2---:R2:W3:Y:S02]  /*9350*/  SYNCS.PHASECHK.TRANS64.TRYWAIT P0, [R0+URZ+0x80], R2 ;  /* 0x00008002000075a7 */ /* 0x0044e400080011ff */
[----:B---3--:R-:W-:Y:S05]  /*9360*/  @!P0 NANOSLEEP.SYNCS 0x989680 ;  /* 0x009896800000895d */ /* 0x008fea0003900000 */
[----:B------:R-:W3:Y:S02]  /*9370*/  @!P0 SYNCS.PHASECHK.TRANS64 P0, [R0+URZ+0x80], R2 ;  /* 0x00008002000085a7 */ /* 0x000ee400080010ff */
[----:B---3--:R-:W-:Y:S05]  /*9380*/  @!P0 BRA `(.L_x_67) ;  /* 0xfffffffc00f08947 */ /* 0x008fea000383ffff */
[----:B------:R-:W-:Y:S05]  /*9390*/  BRA `(.L_x_155) ;  /* 0xffffffa800207947 */ /* 0x000fea000383ffff */
.L_x_70:
[----:B------:R-:W-:Y:S07]  /*93a0*/  MOV R0, UR7 ;  /* 0x0000000700007c02 */ /* 0x000fee0008000f00 */
.L_x_156:
[----:B--2---:R2:W3:Y:S02]  /*93b0*/  SYNCS.PHASECHK.TRANS64.TRYWAIT P0, [R0+URZ+0x78], R2 ;  /* 0x00007802000075a7 */ /* 0x0044e400080011ff */
[----:B---3--:R-:W-:Y:S05]  /*93c0*/  @!P0 NANOSLEEP.SYNCS 0x989680 ;  /* 0x009896800000895d */ /* 0x008fea0003900000 */
[----:B------:R-:W3:Y:S02]  /*93d0*/  @!P0 SYNCS.PHASECHK.TRANS64 P0, [R0+URZ+0x78], R2 ;  /* 0x00007802000085a7 */ /* 0x000ee400080010ff */
[----:B---3--:R-:W-:Y:S05]  /*93e0*/  @!P0 BRA `(.L_x_156) ;  /* 0xfffffffc00f08947 */ /* 0x008fea000383ffff */
[----:B------:R-:W-:Y:S05]  /*93f0*/  BRA `(.L_x_69) ;  /* 0xffffffac00007947 */ /* 0x000fea000383ffff */
.L_x_73:
[----:B------:R-:W-:Y:S07]  /*9400*/  MOV R0, UR7 ;  /* 0x0000000700007c02 */ /* 0x000fee0008000f00 */
.L_x_157:
[----:B-1----:R1:W2:Y:S02]  /*9410*/  SYNCS.PHASECHK.TRANS64.TRYWAIT P0, [R0+URZ+0x50], R14 ;  /* 0x0000500e000075a7 */ /* 0x0022a400080011ff */
[----:B--2---:R-:W-:Y:S05]  /*9420*/  @!P0 NANOSLEEP.SYNCS 0x989680 ;  /* 0x009896800000895d */ /* 0x004fea0003900000 */
[----:B------:R-:W2:Y:S02]  /*9430*/  @!P0 SYNCS.PHASECHK.TRANS64 P0, [R0+URZ+0x50], R14 ;  /* 0x0000500e000085a7 */ /* 0x000ea400080010ff */
[----:B--2---:R-:W-:Y:S05]  /*9440*/  @!P0 BRA `(.L_x_157) ;  /* 0xfffffffc00f08947 */ /* 0x004fea000383ffff */
[----:B------:R-:W-:Y:S05]  /*9450*/  BRA `(.L_x_158) ;  /* 0xffffffac00787947 */ /* 0x000fea000383ffff */
.L_x_74:
[----:B------:R-:W-:Y:S07]  /*9460*/  MOV R0, UR7 ;  /* 0x0000000700007c02 */ /* 0x000fee0008000f00 */
.L_x_159:
[----:B-1----:R1:W2:Y:S02]  /*9470*/  SYNCS.PHASECHK.TRANS64.TRYWAIT P0, [R0+URZ+0x58], R14 ;  /* 0x0000580e000075a7 */ /* 0x0022a400080011ff */
[----:B--2---:R-:W-:Y:S05]  /*9480*/  @!P0 NANOSLEEP.SYNCS 0x989680 ;  /* 0x009896800000895d */ /* 0x004fea0003900000 */
[----:B------:R-:W2:Y:S02]  /*9490*/  @!P0 SYNCS.PHASECHK.TRANS64 P0, [R0+URZ+0x58], R14 ;  /* 0x0000580e000085a7 */ /* 0x000ea400080010ff */
[----:B--2---:R-:W-:Y:S05]  /*94a0*/  @!P0 BRA `(.L_x_159) ;  /* 0xfffffffc00f08947 */ /* 0x004fea000383ffff */
[----:B------:R-:W-:Y:S05]  /*94b0*/  BRA `(.L_x_160) ;  /* 0xffffffac00b07947 */ /* 0x000fea000383ffff */
.L_x_75:
[----:B------:R-:W-:Y:S07]  /*94c0*/  MOV R0, UR7 ;  /* 0x0000000700007c02 */ /* 0x000fee0008000f00 */
.L_x_161:
[----:B-1----:R1:W2:Y:S02]  /*94d0*/  SYNCS.PHASECHK.TRANS64.TRYWAIT P0, [R0+URZ+0x60], R14 ;  /* 0x0000600e000075a7 */ /* 0x0022a400080011ff */
[----:B--2---:R-:W-:Y:S05]  /*94e0*/  @!P0 NANOSLEEP.SYNCS 0x989680 ;  /* 0x009896800000895d */ /* 0x004fea0003900000 */
[----:B------:R-:W2:Y:S02]  /*94f0*/  @!P0 SYNCS.PHASECHK.TRANS64 P0, [R0+URZ+0x60], R14 ;  /* 0x0000600e000085a7 */ /* 0x000ea400080010ff */
[----:B--2---:R-:W-:Y:S05]  /*9500*/  @!P0 BRA `(.L_x_161) ;  /* 0xfffffffc00f08947 */ /* 0x004fea000383ffff */
[----:B------:R-:W-:Y:S05]  /*9510*/  BRA `(.L_x_162) ;  /* 0xffffffac00f47947 */ /* 0x000fea000383ffff */
.L_x_76:
[----:B------:R-:W-:Y:S07]  /*9520*/  MOV R0, UR7 ;  /* 0x0000000700007c02 */ /* 0x000fee0008000f00 */
.L_x_163:
[----:B-1----:R1:W2:Y:S02]  /*9530*/  SYNCS.PHASECHK.TRANS64.TRYWAIT P0, [R0+URZ+0x68], R14 ;  /* 0x0000680e000075a7 */ /* 0x0022a400080011ff */
[----:B--2---:R-:W-:Y:S05]  /*9540*/  @!P0 NANOSLEEP.SYNCS 0x989680 ;  /* 0x009896800000895d */ /* 0x004fea0003900000 */
[----:B------:R-:W2:Y:S02]  /*9550*/  @!P0 SYNCS.PHASECHK.TRANS64 P0, [R0+URZ+0x68], R14 ;  /* 0x0000680e000085a7 */ /* 0x000ea400080010ff */
[----:B--2---:R-:W-:Y:S05]  /*9560*/  @!P0 BRA `(.L_x_163) ;  /* 0xfffffffc00f08947 */ /* 0x004fea000383ffff */
[----:B------:R-:W-:Y:S05]  /*9570*/  BRA `(.L_x_164) ;  /* 0xffffffb000787947 */ /* 0x000fea000383ffff */
.L_x_78:
[----:B------:R-:W-:-:S07]  /*9580*/  MOV R0, UR7 ;  /* 0x0000000700007c02 */ /* 0x000fce0008000f00 */
.L_x_165:
[----:B-1----:R1:W3:Y:S02]  /*9590*/  SYNCS.PHASECHK.TRANS64.TRYWAIT P0, [R0+URZ+0x50], R2 ;  /* 0x00005002000075a7 */ /* 0x0022e400080011ff */
[----:B---3--:R-:W-:Y:S05]  /*95a0*/  @!P0 NANOSLEEP.SYNCS 0x989680 ;  /* 0x009896800000895d */ /* 0x008fea0003900000 */
[----:B------:R-:W3:Y:S02]  /*95b0*/  @!P0 SYNCS.PHASECHK.TRANS64 P0, [R0+URZ+0x50], R2 ;  /* 0x00005002000085a7 */ /* 0x000ee400080010ff */
[----:B---3--:R-:W-:Y:S05]  /*95c0*/  @!P0 BRA `(.L_x_165) ;  /* 0xfffffffc00f08947 */ /* 0x008fea000383ffff */
[----:B------:R-:W-:Y:S05]  /*95d0*/  BRA `(.L_x_166) ;  /* 0xffffffb000e87947 */ /* 0x000fea000383ffff */
.L_x_79:
[----:B-1----:R-:W-:-:S07]  /*95e0*/  MOV R0, UR7 ;  /* 0x0000000700007c02 */ /* 0x002fce0008000f00 */
.L_x_167:
[----:B-1----:R1:W3:Y:S02]  /*95f0*/  SYNCS.PHASECHK.TRANS64.TRYWAIT P0, [R0+URZ+0x58], R2 ;  /* 0x00005802000075a7 */ /* 0x0022e400080011ff */
[----:B---3--:R-:W-:Y:S05]  /*9600*/  @!P0 NANOSLEEP.SYNCS 0x989680 ;  /* 0x009896800000895d */ /* 0x008fea0003900000 */
[----:B------:R-:W3:Y:S02]  /*9610*/  @!P0 SYNCS.PHASECHK.TRANS64 P0, [R0+URZ+0x58], R2 ;  /* 0x00005802000085a7 */ /* 0x000ee400080010ff */
[----:B---3--:R-:W-:Y:S05]  /*9620*/  @!P0 BRA `(.L_x_167) ;  /* 0xfffffffc00f08947 */ /* 0x008fea000383ffff */
[----:B------:R-:W-:Y:S05]  /*9630*/  BRA `(.L_x_168) ;  /* 0xffffffb000d87947 */ /* 0x000fea000383ffff */
.L_x_80:
[----:B-1----:R-:W-:-:S07]  /*9640*/  MOV R0, UR7 ;  /* 0x0000000700007c02 */ /* 0x002fce0008000f00 */
.L_x_169:
[----:B-1----:R1:W3:Y:S02]  /*9650*/  SYNCS.PHASECHK.TRANS64.TRYWAIT P0, [R0+URZ+0x60], R2 ;  /* 0x00006002000075a7 */ /* 0x0022e400080011ff */
[----:B---3--:R-:W-:Y:S05]  /*9660*/  @!P0 NANOSLEEP.SYNCS 0x989680 ;  /* 0x009896800000895d */ /* 0x008fea0003900000 */
[----:B------:R-:W3:Y:S02]  /*9670*/  @!P0 SYNCS.PHASECHK.TRANS64 P0, [R0+URZ+0x60], R2 ;  /* 0x00006002000085a7 */ /* 0x000ee400080010ff */
[----:B---3--:R-:W-:Y:S05]  /*9680*/  @!P0 BRA `(.L_x_169) ;  /* 0xfffffffc00f08947 */ /* 0x008fea000383ffff */
[----:B------:R-:W-:Y:S05]  /*9690*/  BRA `(.L_x_170) ;  /* 0xffffffb000c87947 */ /* 0x000fea000383ffff */
.L_x_82:
[----:B--2---:R2:W4:Y:S02]  /*96a0*/  SYNCS.PHASECHK.TRANS64.TRYWAIT P0, [R0+URZ+0x80], R2 ;  /* 0x00008002000075a7 */ /* 0x00452400080011ff */
[----:B----4-:R-:W-:Y:S05]  /*96b0*/  @!P0 NANOSLEEP.SYNCS 0x989680 ;  /* 0x009896800000895d */ /* 0x010fea0003900000 */
[----:B------:R-:W4:Y:S02]  /*96c0*/  @!P0 SYNCS.PHASECHK.TRANS64 P0, [R0+URZ+0x80], R2 ;  /* 0x00008002000085a7 */ /* 0x000f2400080010ff */
[----:B----4-:R-:W-:Y:S05]  /*96d0*/  @!P0 BRA `(.L_x_82) ;  /* 0xfffffffc00f08947 */ /* 0x010fea000383ffff */
[----:B------:R-:W-:Y:S05]  /*96e0*/  BRA `(.L_x_171) ;  /* 0xffffffb400907947 */ /* 0x000fea000383ffff */
.L_x_93:
[----:B-1----:R-:W-:Y:S04]  /*96f0*/  MOV R2, UR48 ;  /* 0x0000003000027c02 */ /* 0x002fe80008000f00 */
[----:B------:R1:W3:Y:S03]  /*9700*/  SYNCS.PHASECHK.TRANS64.TRYWAIT P1, [R2+URZ+0x30], R3 ;  /* 0x00003003020075a7 */ /* 0x0002e600080211ff */
[----:B---3--:R-:W-:Y:S05]  /*9710*/  @!P1 NANOSLEEP.SYNCS 0x989680 ;  /* 0x009896800000995d */ /* 0x008fea0003900000 */
[----:B------:R-:W3:Y:S02]  /*9720*/  @!P1 SYNCS.PHASECHK.TRANS64 P1, [R2+URZ+0x30], R3 ;  /* 0x00003003020095a7 */ /* 0x000ee400080210ff */
[----:B---3--:R-:W-:Y:S05]  /*9730*/  @!P1 BRA `(.L_x_93) ;  /* 0xfffffffc00ec9947 */ /* 0x008fea000383ffff */
[----:B------:R-:W-:Y:S05]  /*9740*/  BRA `(.L_x_92) ;  /* 0xffffffc0009c7947 */ /* 0x000fea000383ffff */
.L_x_95:
[----:B-1----:R1:W4:Y:S02]  /*9750*/  SYNCS.PHASECHK.TRANS64.TRYWAIT P0, [R64+URZ+0xa0], R0 ;  /* 0x0000a000400075a7 */ /* 0x00232400080011ff */
[----:B----4-:R-:W-:Y:S05]  /*9760*/  @!P0 NANOSLEEP.SYNCS 0x989680 ;  /* 0x009896800000895d */ /* 0x010fea0003900000 */
[----:B------:R-:W4:Y:S02]  /*9770*/  @!P0 SYNCS.PHASECHK.TRANS64 P0, [R64+URZ+0xa0], R0 ;  /* 0x0000a000400085a7 */ /* 0x000f2400080010ff */
[----:B----4-:R-:W-:Y:S05]  /*9780*/  @!P0 BRA `(.L_x_95) ;  /* 0xfffffffc00f08947 */ /* 0x010fea000383ffff */
[----:B------:R-:W-:Y:S05]  /*9790*/  BRA `(.L_x_94) ;  /* 0xffffffc000c47947 */ /* 0x000fea000383ffff */
.L_x_104:
[----:B--2---:R2:W4:Y:S02]  /*97a0*/  SYNCS.PHASECHK.TRANS64.TRYWAIT P0, [R2+URZ+0x30], R0 ;  /* 0x00003000020075a7 */ /* 0x00452400080011ff */
[----:B----4-:R-:W-:Y:S05]  /*97b0*/  @!P0 NANOSLEEP.SYNCS 0x989680 ;  /* 0x009896800000895d */ /* 0x010fea0003900000 */
[----:B------:R-:W4:Y:S02]  /*97c0*/  @!P0 SYNCS.PHASECHK.TRANS64 P0, [R2+URZ+0x30], R0 ;  /* 0x00003000020085a7 */ /* 0x000f2400080010ff */
[----:B----4-:R-:W-:Y:S05]  /*97d0*/  @!P0 BRA `(.L_x_104) ;  /* 0xfffffffc00f08947 */ /* 0x010fea000383ffff */
[----:B------:R-:W-:Y:S05]  /*97e0*/  BRA `(.L_x_103) ;  /* 0xffffffcc00a07947 */ /* 0x000fea000383ffff */
.L_x_112:
[----:B--2---:R2:W4:Y:S02]  /*97f0*/  SYNCS.PHASECHK.TRANS64.TRYWAIT P0, [R0+URZ+0x30], R6 ;  /* 0x00003006000075a7 */ /* 0x00452400080011ff */
[----:B----4-:R-:W-:Y:S05]  /*9800*/  @!P0 NANOSLEEP.SYNCS 0x989680 ;  /* 0x009896800000895d */ /* 0x010fea0003900000 */
[----:B------:R-:W4:Y:S02]  /*9810*/  @!P0 SYNCS.PHASECHK.TRANS64 P0, [R0+URZ+0x30], R6 ;  /* 0x00003006000085a7 */ /* 0x000f2400080010ff */
[----:B----4-:R-:W-:Y:S05]  /*9820*/  @!P0 BRA `(.L_x_112) ;  /* 0xfffffffc00f08947 */ /* 0x010fea000383ffff */
[----:B------:R-:W-:Y:S05]  /*9830*/  BRA `(.L_x_111) ;  /* 0xffffffd800a07947 */ /* 0x000fea000383ffff */
.L_x_120:
[----:B--2---:R2:W4:Y:S02]  /*9840*/  SYNCS.PHASECHK.TRANS64.TRYWAIT P0, [R0+URZ+0x30], R5 ;  /* 0x00003005000075a7 */ /* 0x00452400080011ff */
[----:B----4-:R-:W-:Y:S05]  /*9850*/  @!P0 NANOSLEEP.SYNCS 0x989680 ;  /* 0x009896800000895d */ /* 0x010fea0003900000 */
[----:B------:R-:W4:Y:S02]  /*9860*/  @!P0 SYNCS.PHASECHK.TRANS64 P0, [R0+URZ+0x30], R5 ;  /* 0x00003005000085a7 */ /* 0x000f2400080010ff */
[----:B----4-:R-:W-:Y:S05]  /*9870*/  @!P0 BRA `(.L_x_120) ;  /* 0xfffffffc00f08947 */ /* 0x010fea000383ffff */
[----:B------:R-:W-:Y:S05]  /*9880*/  BRA `(.L_x_119) ;  /* 0xffffffe400a07947 */ /* 0x000fea000383ffff */
        .weak           $__internal_0_$__cuda_sm10x_tcgen05_guardrail_trap_col_being_dealloced_not_returned_by_alloc
        .type           $__internal_0_$__cuda_sm10x_tcgen05_guardrail_trap_col_being_dealloced_not_returned_by_alloc,@function
        .size           $__internal_0_$__cuda_sm10x_tcgen05_guardrail_trap_col_being_dealloced_not_returned_by_alloc,($__internal_1_$__cuda_sm10x_tcgen05_guardrail_trap_phase_invalid_during_alloc - $__internal_0_$__cuda_sm10x_tcgen05_guardrail_trap_col_being_dealloced_not_returned_by_alloc)
$__internal_0_$__cuda_sm10x_tcgen05_guardrail_trap_col_being_dealloced_not_returned_by_alloc:
[----:B------:R-:W-:Y:S05]  /*9890*/  BPT.TRAP 0x1 ;  /* 0x000000040000795c */ /* 0x000fea0000300000 */
[----:B------:R-:W-:-:S04]  /*98a0*/  HFMA2 R3, -RZ, RZ, 0, 0 ;  /* 0x00000000ff037431 */ /* 0x000fc800000001ff */
[----:B------:R-:W-:Y:S05]  /*98b0*/  RET.REL.NODEC R2 `(_ZN7cutlass13device_kernelINS_4gemm6kernel13GemmUniversalIN4cute5tupleIJiiiiEEENS1_10collective13CollectiveMmaINS1_35MainloopSm100TmaUmmaWarpSpecializedILi3ELi2ELi4ENS5_IJNS4_1CILi1EEESB_SB_EEEEENS5_IJNSA_ILi128EEESE_NSA_ILi64EEEEEENS_6half_tENS5_IJSB_llEEESH_SI_NS4_8TiledMMAINS4_8MMA_AtomIJNS4_20SM100_MMA_F16BF16_SSISH_SH_fLi128ELi128ELNS4_4UMMA5MajorE1ELSN_1ELNSM_7ScaleInE0ELSO_0EEEEEENS4_6LayoutISC_NS5_IJNSA_ILi0EEESS_SS_EEEEENS5_IJNS4_10UnderscoreESV_SV_EEEEENS4_13SM90_TMA_LOADENS4_14ComposedLayoutINS4_7SwizzleILi3ELi4ELi3EEENS4_18smem_ptr_flag_bitsILi16EEENSR_INS5_IJSF_NSA_ILi8EEEEEENS5_IJSB_SF_EEEEEEEvNS4_8identityESY_S18_vS19_EENS_8epilogue10collective18CollectiveEpilogueINS1B_23Sm100TmaWarpSpecializedILi4ELi2ELi32ELb1ELb0EEEJSG_NS5_IJNSR_ISE_SB_EENSR_INSA_ILi32EEESB_EEEEESH_NS5_IJlSB_lEEESH_S1K_NS1B_6fusion15FusionCallbacksIS1F_NS1L_17LinearCombinationISH_fSH_fLNS_15FloatRoundStyleE2EEESG_S1J_JEEENS4_5SM1004TMEM4LOAD26SM100_TMEM_LOAD_32dp32b32xESY_NSZ_INS10_ILi2ELi4ELi3EEES13_NSR_INS5_IJS14_S1H_EEENS5_IJS1H_SB_EEEEEEENS4_39AutoVectorizingCopyWithAssumedAlignmentILi128EEENS4_14SM90_TMA_STOREES1Z_S21_S21_EEEvvEEEEvNT_6ParamsE) ;  /* 0xffffff6402d07950 */ /* 0x000fea0003c3ffff */
        .weak           $__internal_1_$__cuda_sm10x_tcgen05_guardrail_trap_phase_invalid_during_alloc
        .type           $__internal_1_$__cuda_sm10x_tcgen05_guardrail_trap_phase_invalid_during_alloc,@function
        .size           $__internal_1_$__cuda_sm10x_tcgen05_guardrail_trap_phase_invalid_during_alloc,($__internal_2_$__cuda_sm10x_tcgen05_guardrail_trap_unallocated_columns_being_dealloced - $__internal_1_$__cuda_sm10x_tcgen05_guardrail_trap_phase_invalid_during_alloc)
$__internal_1_$__cuda_sm10x_tcgen05_guardrail_trap_phase_invalid_during_alloc:
[----:B------:R-:W-:Y:S05]  /*98c0*/  BPT.TRAP 0x1 ;  /* 0x000000040000795c */ /* 0x000fea0000300000 */
[----:B------:R-:W-:-:S04]  /*98d0*/  MOV R3, 0x0 ;  /* 0x0000000000037802 */ /* 0x000fc80000000f00 */
[----:B------:R-:W-:Y:S05]  /*98e0*/  RET.REL.NODEC R2 `(_ZN7cutlass13device_kernelINS_4gemm6kernel13GemmUniversalIN4cute5tupleIJiiiiEEENS1_10collective13CollectiveMmaINS1_35MainloopSm100TmaUmmaWarpSpecializedILi3ELi2ELi4ENS5_IJNS4_1CILi1EEESB_SB_EEEEENS5_IJNSA_ILi128EEESE_NSA_ILi64EEEEEENS_6half_tENS5_IJSB_llEEESH_SI_NS4_8TiledMMAINS4_8MMA_AtomIJNS4_20SM100_MMA_F16BF16_SSISH_SH_fLi128ELi128ELNS4_4UMMA5MajorE1ELSN_1ELNSM_7ScaleInE0ELSO_0EEEEEENS4_6LayoutISC_NS5_IJNSA_ILi0EEESS_SS_EEEEENS5_IJNS4_10UnderscoreESV_SV_EEEEENS4_13SM90_TMA_LOADENS4_14ComposedLayoutINS4_7SwizzleILi3ELi4ELi3EEENS4_18smem_ptr_flag_bitsILi16EEENSR_INS5_IJSF_NSA_ILi8EEEEEENS5_IJSB_SF_EEEEEEEvNS4_8identityESY_S18_vS19_EENS_8epilogue10collective18CollectiveEpilogueINS1B_23Sm100TmaWarpSpecializedILi4ELi2ELi32ELb1ELb0EEEJSG_NS5_IJNSR_ISE_SB_EENSR_INSA_ILi32EEESB_EEEEESH_NS5_IJlSB_lEEESH_S1K_NS1B_6fusion15FusionCallbacksIS1F_NS1L_17LinearCombinationISH_fSH_fLNS_15FloatRoundStyleE2EEESG_S1J_JEEENS4_5SM1004TMEM4LOAD26SM100_TMEM_LOAD_32dp32b32xESY_NSZ_INS10_ILi2ELi4ELi3EEES13_NSR_INS5_IJS14_S1H_EEENS5_IJS1H_SB_EEEEEEENS4_39AutoVectorizingCopyWithAssumedAlignmentILi128EEENS4_14SM90_TMA_STOREES1Z_S21_S21_EEEvvEEEEvNT_6ParamsE) ;  /* 0xffffff6402c47950 */ /* 0x000fea0003c3ffff */
        .weak           $__internal_2_$__cuda_sm10x_tcgen05_guardrail_trap_unallocated_columns_being_dealloced
        .type           $__internal_2_$__cuda_sm10x_tcgen05_guardrail_trap_unallocated_columns_being_dealloced,@function
        .size           $__internal_2_$__cuda_sm10x_tcgen05_guardrail_trap_unallocated_columns_being_dealloced,(.L_x_173 - $__internal_2_$__cuda_sm10x_tcgen05_guardrail_trap_unallocated_columns_being_dealloced)
$__internal_2_$__cuda_sm10x_tcgen05_guardrail_trap_unallocated_columns_being_dealloced:
[----:B------:R-:W-:Y:S05]  /*98f0*/  BPT.TRAP 0x1 ;  /* 0x000000040000795c */ /* 0x000fea0000300000 */
[----:B------:R-:W-:-:S04]  /*9900*/  HFMA2 R3, -RZ, RZ, 0, 0 ;  /* 0x00000000ff037431 */ /* 0x000fc800000001ff */
[----:B------:R-:W-:Y:S05]  /*9910*/  RET.REL.NODEC R2 `(_ZN7cutlass13device_kernelINS_4gemm6kernel13GemmUniversalIN4cute5tupleIJiiiiEEENS1_10collective13CollectiveMmaINS1_35MainloopSm100TmaUmmaWarpSpecializedILi3ELi2ELi4ENS5_IJNS4_1CILi1EEESB_SB_EEEEENS5_IJNSA_ILi128EEESE_NSA_ILi64EEEEEENS_6half_tENS5_IJSB_llEEESH_SI_NS4_8TiledMMAINS4_8MMA_AtomIJNS4_20SM100_MMA_F16BF16_SSISH_SH_fLi128ELi128ELNS4_4UMMA5MajorE1ELSN_1ELNSM_7ScaleInE0ELSO_0EEEEEENS4_6LayoutISC_NS5_IJNSA_ILi0EEESS_SS_EEEEENS5_IJNS4_10UnderscoreESV_SV_EEEEENS4_13SM90_TMA_LOADENS4_14ComposedLayoutINS4_7SwizzleILi3ELi4ELi3EEENS4_18smem_ptr_flag_bitsILi16EEENSR_INS5_IJSF_NSA_ILi8EEEEEENS5_IJSB_SF_EEEEEEEvNS4_8identityESY_S18_vS19_EENS_8epilogue10collective18CollectiveEpilogueINS1B_23Sm100TmaWarpSpecializedILi4ELi2ELi32ELb1ELb0EEEJSG_NS5_IJNSR_ISE_SB_EENSR_INSA_ILi32EEESB_EEEEESH_NS5_IJlSB_lEEESH_S1K_NS1B_6fusion15FusionCallbacksIS1F_NS1L_17LinearCombinationISH_fSH_fLNS_15FloatRoundStyleE2EEESG_S1J_JEEENS4_5SM1004TMEM4LOAD26SM100_TMEM_LOAD_32dp32b32xESY_NSZ_INS10_ILi2ELi4ELi3EEES13_NSR_INS5_IJS14_S1H_EEENS5_IJS1H_SB_EEEEEEENS4_39AutoVectorizingCopyWithAssumedAlignmentILi128EEENS4_14SM90_TMA_STOREES1Z_S21_S21_EEEvvEEEEvNT_6ParamsE) ;  /* 0xffffff6402b87950 */ /* 0x000fea0003c3ffff */
.L_x_172:
[----:B------:R-:W-:-:S00]  /*9920*/  BRA `(.L_x_172) ;  /* 0xfffffffc00fc7947 */ /* 0x000fc0000383ffff */
[----:B------:R-:W-:-:S00]  /*9930*/  NOP ;  /* 0x0000000000007918 */ /* 0x000fc00000000000 */
        /* <DEDUP_REMOVED lines=12> */
.L_x_173:


//--------------------- .nv.global.init           --------------------------
	.section	.nv.global.init,"aw",@progbits
.nv.global.init:
	.type		$str$27,@object
	.size		$str$27,($str$28 - $str$27)
$str$27:
        /*0000*/ 	.byte	0x28, 0x61, 0x64, 0x64, 0x72, 0x65, 0x73, 0x73, 0x20, 0x26, 0x20, 0x6d, 0x61, 0x73, 0x6b, 0x29
        /*0010*/ 	.byte	0x20, 0x3d, 0x3d, 0x20, 0x30, 0x00
	.type		$str$28,@object
	.size		$str$28,($str$26 - $str$28)
$str$28:
        /*0016*/ 	.byte	0x2f, 0x74, 0x6d, 0x70, 0x2f, 0x63, 0x75, 0x74, 0x6c, 0x61, 0x73, 0x73, 0x5f, 0x73, 0x77, 0x65
        /*0026*/ 	.byte	0x65, 0x70, 0x5f, 0x73, 0x72, 0x63, 0x2f, 0x69, 0x6e, 0x63, 0x6c, 0x75, 0x64, 0x65, 0x2f, 0x63
        /*0036*/ 	.byte	0x75, 0x74, 0x65, 0x2f, 0x70, 0x6f, 0x69, 0x6e, 0x74, 0x65, 0x72, 0x5f, 0x66, 0x6c, 0x61, 0x67
        /*0046*/ 	.byte	0x67, 0x65, 0x64, 0x2e, 0x68, 0x70, 0x70, 0x00
	.type		$str$26,@object
	.size		$str$26,($str$25 - $str$26)
$str$26:
        /*004e*/ 	.byte	0x2f, 0x74, 0x6d, 0x70, 0x2f, 0x63, 0x75, 0x74, 0x6c, 0x61, 0x73, 0x73, 0x5f, 0x73, 0x77, 0x65
        /*005e*/ 	.byte	0x65, 0x70, 0x5f, 0x73, 0x72, 0x63, 0x2f, 0x69, 0x6e, 0x63, 0x6c, 0x75, 0x64, 0x65, 0x2f, 0x63
        /*006e*/ 	.byte	0x75, 0x74, 0x65, 0x2f, 0x61, 0x74, 0x6f, 0x6d, 0x2f, 0x63, 0x6f, 0x70, 0x79, 0x5f, 0x74, 0x72
        /*007e*/ 	.byte	0x61, 0x69, 0x74, 0x73, 0x5f, 0x73, 0x6d, 0x31, 0x30, 0x30, 0x2e, 0x68, 0x70, 0x70, 0x00
	.type		$str$25,@object
	.size		$str$25,(__unnamed_1 - $str$25)
$str$25:
        /*008d*/ 	.byte	0x28, 0x28, 0x75, 0x69, 0x6e, 0x74, 0x33, 0x32, 0x5f, 0x74, 0x28, 0x74, 0x68, 0x72, 0x65, 0x61
        /*009d*/ 	.byte	0x64, 0x49, 0x64, 0x78, 0x2e, 0x78, 0x29, 0x20, 0x2f, 0x20, 0x33, 0x32, 0x29, 0x20, 0x25, 0x20
        /*00ad*/ 	.byte	0x34, 0x29, 0x20, 0x3d, 0x3d, 0x20, 0x28, 0x28, 0x28, 0x74, 0x6d, 0x65, 0x6d, 0x5f, 0x61, 0x64
        /*00bd*/ 	.byte	0x64, 0x72, 0x20, 0x3e, 0x3e, 0x20, 0x31, 0x36, 0x29, 0x20, 0x2f, 0x20, 0x33, 0x32, 0x29, 0x20
        /*00cd*/ 	.byte	0x25, 0x20, 0x34, 0x29, 0x00
	.type		__unnamed_1,@object
	.size		__unnamed_1,(__unnamed_2 - __unnamed_1)
__unnamed_1:
        /*00d2*/ 	.byte	0x61, 0x75, 0x74, 0x6f, 0x20, 0x63, 0x75, 0x74, 0x65, 0x3a, 0x3a, 0x61, 0x73, 0x5f, 0x70, 0x6f
        /* <DEDUP_REMOVED lines=24> */
        /*0262*/ 	.byte	0x3e, 0x3e, 0x3e, 0x3e, 0x5d, 0x00
	.type		__unnamed_2,@object
	.size		__unnamed_2,(.L_2 - __unnamed_2)
__unnamed_2:
        /* <DEDUP_REMOVED lines=42> */
        /*0508*/ 	.byte	0x3e, 0x3e, 0x5d, 0x00
.L_2:


//--------------------- .nv.shared._ZN7cutlass13device_kernelINS_4gemm6kernel13GemmUniversalIN4cute5tupleIJiiiiEEENS1_10collective13CollectiveMmaINS1_35MainloopSm100TmaUmmaWarpSpecializedILi3ELi2ELi4ENS5_IJNS4_1CILi1EEESB_SB_EEEEENS5_IJNSA_ILi128EEESE_NSA_ILi64EEEEEENS_6half_tENS5_IJSB_llEEESH_SI_NS4_8TiledMMAINS4_8MMA_AtomIJNS4_20SM100_MMA_F16BF16_SSISH_SH_fLi128ELi128ELNS4_4UMMA5MajorE1ELSN_1ELNSM_7ScaleInE0ELSO_0EEEEEENS4_6LayoutISC_NS5_IJNSA_ILi0EEESS_SS_EEEEENS5_IJNS4_10UnderscoreESV_SV_EEEEENS4_13SM90_TMA_LOADENS4_14ComposedLayoutINS4_7SwizzleILi3ELi4ELi3EEENS4_18smem_ptr_flag_bitsILi16EEENSR_INS5_IJSF_NSA_ILi8EEEEEENS5_IJSB_SF_EEEEEEEvNS4_8identityESY_S18_vS19_EENS_8epilogue10collective18CollectiveEpilogueINS1B_23Sm100TmaWarpSpecializedILi4ELi2ELi32ELb1ELb0EEEJSG_NS5_IJNSR_ISE_SB_EENSR_INSA_ILi32EEESB_EEEEESH_NS5_IJlSB_lEEESH_S1K_NS1B_6fusion15FusionCallbacksIS1F_NS1L_17LinearCombinationISH_fSH_fLNS_15FloatRoundStyleE2EEESG_S1J_JEEENS4_5SM1004TMEM4LOAD26SM100_TMEM_LOAD_32dp32b32xESY_NSZ_INS10_ILi2ELi4ELi3EEES13_NSR_INS5_IJS14_S1H_EEENS5_IJS1H_SB_EEEEEEENS4_39AutoVectorizingCopyWithAssumedAlignmentILi128EEENS4_14SM90_TMA_STOREES1Z_S21_S21_EEEvvEEEEvNT_6ParamsE --------------------------
	.section	.nv.shared._ZN7cutlass13device_kernelINS_4gemm6kernel13GemmUniversalIN4cute5tupleIJiiiiEEENS1_10collective13CollectiveMmaINS1_35MainloopSm100TmaUmmaWarpSpecializedILi3ELi2ELi4ENS5_IJNS4_1CILi1EEESB_SB_EEEEENS5_IJNSA_ILi128EEESE_NSA_ILi64EEEEEENS_6half_tENS5_IJSB_llEEESH_SI_NS4_8TiledMMAINS4_8MMA_AtomIJNS4_20SM100_MMA_F16BF16_SSISH_SH_fLi128ELi128ELNS4_4UMMA5MajorE1ELSN_1ELNSM_7ScaleInE0ELSO_0EEEEEENS4_6LayoutISC_NS5_IJNSA_ILi0EEESS_SS_EEEEENS5_IJNS4_10UnderscoreESV_SV_EEEEENS4_13SM90_TMA_LOADENS4_14ComposedLayoutINS4_7SwizzleILi3ELi4ELi3EEENS4_18smem_ptr_flag_bitsILi16EEENSR_INS5_IJSF_NSA_ILi8EEEEEENS5_IJSB_SF_EEEEEEEvNS4_8identityESY_S18_vS19_EENS_8epilogue10collective18CollectiveEpilogueINS1B_23Sm100TmaWarpSpecializedILi4ELi2ELi32ELb1ELb0EEEJSG_NS5_IJNSR_ISE_SB_EENSR_INSA_ILi32EEESB_EEEEESH_NS5_IJlSB_lEEESH_S1K_NS1B_6fusion15FusionCallbacksIS1F_NS1L_17LinearCombinationISH_fSH_fLNS_15FloatRoundStyleE2EEESG_S1J_JEEENS4_5SM1004TMEM4LOAD26SM100_TMEM_LOAD_32dp32b32xESY_NSZ_INS10_ILi2ELi4ELi3EEES13_NSR_INS5_IJS14_S1H_EEENS5_IJS1H_SB_EEEEEEENS4_39AutoVectorizingCopyWithAssumedAlignmentILi128EEENS4_14SM90_TMA_STOREES1Z_S21_S21_EEEvvEEEEvNT_6ParamsE,"aw",@nobits
	.sectionflags	@""
	.align	16
	.zero		1024


//--------------------- .nv.shared.reserved.0     --------------------------
	.section	.nv.shared.reserved.0,"aw",@nobits
	.weak		__nv_reservedSMEM_offset_0_alias
	.size		__nv_reservedSMEM_offset_0_alias, 0, 64
	.other		__nv_reservedSMEM_offset_0_alias,@"STO_CUDA_RESERVED_SHARED STV_DEFAULT"
__nv_reservedSMEM_offset_0_alias:
	.zero		0
.nv.shared.reserved.0:
	.zero		64
	.weak		__nv_reservedSMEM_tcgen05_partition
	.type		__nv_reservedSMEM_tcgen05_partition,@object
	.size		__nv_reservedSMEM_tcgen05_partition,(.L_0 - __nv_reservedSMEM_tcgen05_partition)
__nv_reservedSMEM_tcgen05_partition:
	.zero		32
.L_0:


//--------------------- .nv.global                --------------------------
	.section	.nv.global,"aw",@nobits
.nv.global:
	.type		_ZN40_INTERNAL_a5ec4bb4_4_k_cu_caedc3b5_238404cute1_E,@object
	.size		_ZN40_INTERNAL_a5ec4bb4_4_k_cu_caedc3b5_238404cute1_E,(_ZN40_INTERNAL_a5ec4bb4_4_k_cu_caedc3b5_238404cuda3std3__45__cpo6cbeginE - _ZN40_INTERNAL_a5ec4bb4_4_k_cu_caedc3b5_238404cute1_E)
_ZN40_INTERNAL_a5ec4bb4_4_k_cu_caedc3b5_238404cute1_E:
	.zero		1
	.type		_ZN40_INTERNAL_a5ec4bb4_4_k_cu_caedc3b5_238404cuda3std3__45__cpo6cbeginE,@object
	.size		_ZN40_INTERNAL_a5ec4bb4_4_k_cu_caedc3b5_238404cuda3std3__45__cpo6cbeginE,(_ZN40_INTERNAL_a5ec4bb4_4_k_cu_caedc3b5_238404cuda3std3__48in_placeE - _ZN40_INTERNAL_a5ec4bb4_4_k_cu_caedc3b5_238404cuda3std3__45__cpo6cbeginE)
_ZN40_INTERNAL_a5ec4bb4_4_k_cu_caedc3b5_238404cuda3std3__45__cpo6cbeginE:
	.zero		1
	.type		_ZN40_INTERNAL_a5ec4bb4_4_k_cu_caedc3b5_238404cuda3std3__48in_placeE,@object
	.size		_ZN40_INTERNAL_a5ec4bb4_4_k_cu_caedc3b5_238404cuda3std3__48in_placeE,(_ZN40_INTERNAL_a5ec4bb4_4_k_cu_caedc3b5_238404cuda3std6ranges3__45__cpo9iter_moveE - _ZN40_INTERNAL_a5ec4bb4_4_k_cu_caedc3b5_238404cuda3std3__48in_placeE)
_ZN40_INTERNAL_a5ec4bb4_4_k_cu_caedc3b5_238404cuda3std3__48in_placeE:
	.zero		1
	.type		_ZN40_INTERNAL_a5ec4bb4_4_k_cu_caedc3b5_238404cuda3std6ranges3__45__cpo9iter_moveE,@object
	.size		_ZN40_INTERNAL_a5ec4bb4_4_k_cu_caedc3b5_238404cuda3std6ranges3__45__cpo9iter_moveE,(_ZN40_INTERNAL_a5ec4bb4_4_k_cu_caedc3b5_238404cuda3std3__45__cpo5beginE - _ZN40_INTERNAL_a5ec4bb4_4_k_cu_caedc3b5_238404cuda3std6ranges3__45__cpo9iter_moveE)
_ZN40_INTERNAL_a5ec4bb4_4_k_cu_caedc3b5_238404cuda3std6ranges3__45__cpo9iter_moveE:
	.zero		1
	.type		_ZN40_INTERNAL_a5ec4bb4_4_k_cu_caedc3b5_238404cuda3std3__45__cpo5beginE,@object
	.size		_ZN40_INTERNAL_a5ec4bb4_4_k_cu_caedc3b5_238404cuda3std3__45__cpo5beginE,(_ZN40_INTERNAL_a5ec4bb4_4_k_cu_caedc3b5_238404cuda3std3__442_GLOBAL__N__a5ec4bb4_4_k_cu_caedc3b5_238406ignoreE - _ZN40_INTERNAL_a5ec4bb4_4_k_cu_caedc3b5_238404cuda3std3__45__cpo5beginE)
_ZN40_INTERNAL_a5ec4bb4_4_k_cu_caedc3b5_238404cuda3std3__45__cpo5beginE:
	.zero		1
	.type		_ZN40_INTERNAL_a5ec4bb4_4_k_cu_caedc3b5_238404cuda3std3__442_GLOBAL__N__a5ec4bb4_4_k_cu_caedc3b5_238406ignoreE,@object
	.size		_ZN40_INTERNAL_a5ec4bb4_4_k_cu_caedc3b5_238404cuda3std3__442_GLOBAL__N__a5ec4bb4_4_k_cu_caedc3b5_238406ignoreE,(_ZN40_INTERNAL_a5ec4bb4_4_k_cu_caedc3b5_238404cute7productE - _ZN40_INTERNAL_a5ec4bb4_4_k_cu_caedc3b5_238404cuda3std3__442_GLOBAL__N__a5ec4bb4_4_k_cu_caedc3b5_238406ignoreE)
_ZN40_INTERNAL_a5ec4bb4_4_k_cu_caedc3b5_238404cuda3std3__442_GLOBAL__N__a5ec4bb4_4_k_cu_caedc3b5_238406ignoreE:
	.zero		1
	.type		_ZN40_INTERNAL_a5ec4bb4_4_k_cu_caedc3b5_238404cute7productE,@object
	.size		_ZN40_INTERNAL_a5ec4bb4_4_k_cu_caedc3b5_238404cute7productE,(_ZN40_INTERNAL_a5ec4bb4_4_k_cu_caedc3b5_238404cuda3std3__45__cpo3endE - _ZN40_INTERNAL_a5ec4bb4_4_k_cu_caedc3b5_238404cute7productE)
_ZN40_INTERNAL_a5ec4bb4_4_k_cu_caedc3b5_238404cute7productE:
	.zero		1
	.type		_ZN40_INTERNAL_a5ec4bb4_4_k_cu_caedc3b5_238404cuda3std3__45__cpo3endE,@object
	.size		_ZN40_INTERNAL_a5ec4bb4_4_k_cu_caedc3b5_238404cuda3std3__45__cpo3endE,(_ZN40_INTERNAL_a5ec4bb4_4_k_cu_caedc3b5_238404cuda3std3__419piecewise_constructE - _ZN40_INTERNAL_a5ec4bb4_4_k_cu_caedc3b5_238404cuda3std3__45__cpo3endE)
_ZN40_INTERNAL_a5ec4bb4_4_k_cu_caedc3b5_238404cuda3std3__45__cpo3endE:
	.zero		1
	.type		_ZN40_INTERNAL_a5ec4bb4_4_k_cu_caedc3b5_238404cuda3std3__419piecewise_constructE,@object
	.size		_ZN40_INTERNAL_a5ec4bb4_4_k_cu_caedc3b5_238404cuda3std3__419piecewise_constructE,(_ZN40_INTERNAL_a5ec4bb4_4_k_cu_caedc3b5_238404cuda3std3__45__cpo4cendE - _ZN40_INTERNAL_a5ec4bb4_4_k_cu_caedc3b5_238404cuda3std3__419piecewise_constructE)
_ZN40_INTERNAL_a5ec4bb4_4_k_cu_caedc3b5_238404cuda3std3__419piecewise_constructE:
	.zero		1
	.type		_ZN40_INTERNAL_a5ec4bb4_4_k_cu_caedc3b5_238404cuda3std3__45__cpo4cendE,@object
	.size		_ZN40_INTERNAL_a5ec4bb4_4_k_cu_caedc3b5_238404cuda3std3__45__cpo4cendE,(_ZN40_INTERNAL_a5ec4bb4_4_k_cu_caedc3b5_238404cuda3std6ranges3__45__cpo4swapE - _ZN40_INTERNAL_a5ec4bb4_4_k_cu_caedc3b5_238404cuda3std3__45__cpo4cendE)
_ZN40_INTERNAL_a5ec4bb4_4_k_cu_caedc3b5_238404cuda3std3__45__cpo4cendE:
	.zero		1
	.type		_ZN40_INTERNAL_a5ec4bb4_4_k_cu_caedc3b5_238404cuda3std6ranges3__45__cpo4swapE,@object
	.size		_ZN40_INTERNAL_a5ec4bb4_4_k_cu_caedc3b5_238404cuda3std6ranges3__45__cpo4swapE,(.L_10 - _ZN40_INTERNAL_a5ec4bb4_4_k_cu_caedc3b5_238404cuda3std6ranges3__45__cpo4swapE)
_ZN40_INTERNAL_a5ec4bb4_4_k_cu_caedc3b5_238404cuda3std6ranges3__45__cpo4swapE:
	.zero		1
.L_10:


//--------------------- .nv.constant0._ZN7cutlass13device_kernelINS_4gemm6kernel13GemmUniversalIN4cute5tupleIJiiiiEEENS1_10collective13CollectiveMmaINS1_35MainloopSm100TmaUmmaWarpSpecializedILi3ELi2ELi4ENS5_IJNS4_1CILi1EEESB_SB_EEEEENS5_IJNSA_ILi128EEESE_NSA_ILi64EEEEEENS_6half_tENS5_IJSB_llEEESH_SI_NS4_8TiledMMAINS4_8MMA_AtomIJNS4_20SM100_MMA_F16BF16_SSISH_SH_fLi128ELi128ELNS4_4UMMA5MajorE1ELSN_1ELNSM_7ScaleInE0ELSO_0EEEEEENS4_6LayoutISC_NS5_IJNSA_ILi0EEESS_SS_EEEEENS5_IJNS4_10UnderscoreESV_SV_EEEEENS4_13SM90_TMA_LOADENS4_14ComposedLayoutINS4_7SwizzleILi3ELi4ELi3EEENS4_18smem_ptr_flag_bitsILi16EEENSR_INS5_IJSF_NSA_ILi8EEEEEENS5_IJSB_SF_EEEEEEEvNS4_8identityESY_S18_vS19_EENS_8epilogue10collective18CollectiveEpilogueINS1B_23Sm100TmaWarpSpecializedILi4ELi2ELi32ELb1ELb0EEEJSG_NS5_IJNSR_ISE_SB_EENSR_INSA_ILi32EEESB_EEEEESH_NS5_IJlSB_lEEESH_S1K_NS1B_6fusion15FusionCallbacksIS1F_NS1L_17LinearCombinationISH_fSH_fLNS_15FloatRoundStyleE2EEESG_S1J_JEEENS4_5SM1004TMEM4LOAD26SM100_TMEM_LOAD_32dp32b32xESY_NSZ_INS10_ILi2ELi4ELi3EEES13_NSR_INS5_IJS14_S1H_EEENS5_IJS1H_SB_EEEEEEENS4_39AutoVectorizingCopyWithAssumedAlignmentILi128EEENS4_14SM90_TMA_STOREES1Z_S21_S21_EEEvvEEEEvNT_6ParamsE --------------------------
	.section	.nv.constant0._ZN7cutlass13device_kernelINS_4gemm6kernel13GemmUniversalIN4cute5tupleIJiiiiEEENS1_10collective13CollectiveMmaINS1_35MainloopSm100TmaUmmaWarpSpecializedILi3ELi2ELi4ENS5_IJNS4_1CILi1EEESB_SB_EEEEENS5_IJNSA_ILi128EEESE_NSA_ILi64EEEEEENS_6half_tENS5_IJSB_llEEESH_SI_NS4_8TiledMMAINS4_8MMA_AtomIJNS4_20SM100_MMA_F16BF16_SSISH_SH_fLi128ELi128ELNS4_4UMMA5MajorE1ELSN_1ELNSM_7ScaleInE0ELSO_0EEEEEENS4_6LayoutISC_NS5_IJNSA_ILi0EEESS_SS_EEEEENS5_IJNS4_10UnderscoreESV_SV_EEEEENS4_13SM90_TMA_LOADENS4_14ComposedLayoutINS4_7SwizzleILi3ELi4ELi3EEENS4_18smem_ptr_flag_bitsILi16EEENSR_INS5_IJSF_NSA_ILi8EEEEEENS5_IJSB_SF_EEEEEEEvNS4_8identityESY_S18_vS19_EENS_8epilogue10collective18CollectiveEpilogueINS1B_23Sm100TmaWarpSpecializedILi4ELi2ELi32ELb1ELb0EEEJSG_NS5_IJNSR_ISE_SB_EENSR_INSA_ILi32EEESB_EEEEESH_NS5_IJlSB_lEEESH_S1K_NS1B_6fusion15FusionCallbacksIS1F_NS1L_17LinearCombinationISH_fSH_fLNS_15FloatRoundStyleE2EEESG_S1J_JEEENS4_5SM1004TMEM4LOAD26SM100_TMEM_LOAD_32dp32b32xESY_NSZ_INS10_ILi2ELi4ELi3EEES13_NSR_INS5_IJS14_S1H_EEENS5_IJS1H_SB_EEEEEEENS4_39AutoVectorizingCopyWithAssumedAlignmentILi128EEENS4_14SM90_TMA_STOREES1Z_S21_S21_EEEvvEEEEvNT_6ParamsE,"a",@progbits
	.sectionflags	@""
	.align	4
.nv.constant0._ZN7cutlass13device_kernelINS_4gemm6kernel13GemmUniversalIN4cute5tupleIJiiiiEEENS1_10collective13CollectiveMmaINS1_35MainloopSm100TmaUmmaWarpSpecializedILi3ELi2ELi4ENS5_IJNS4_1CILi1EEESB_SB_EEEEENS5_IJNSA_ILi128EEESE_NSA_ILi64EEEEEENS_6half_tENS5_IJSB_llEEESH_SI_NS4_8TiledMMAINS4_8MMA_AtomIJNS4_20SM100_MMA_F16BF16_SSISH_SH_fLi128ELi128ELNS4_4UMMA5MajorE1ELSN_1ELNSM_7ScaleInE0ELSO_0EEEEEENS4_6LayoutISC_NS5_IJNSA_ILi0EEESS_SS_EEEEENS5_IJNS4_10UnderscoreESV_SV_EEEEENS4_13SM90_TMA_LOADENS4_14ComposedLayoutINS4_7SwizzleILi3ELi4ELi3EEENS4_18smem_ptr_flag_bitsILi16EEENSR_INS5_IJSF_NSA_ILi8EEEEEENS5_IJSB_SF_EEEEEEEvNS4_8identityESY_S18_vS19_EENS_8epilogue10collective18CollectiveEpilogueINS1B_23Sm100TmaWarpSpecializedILi4ELi2ELi32ELb1ELb0EEEJSG_NS5_IJNSR_ISE_SB_EENSR_INSA_ILi32EEESB_EEEEESH_NS5_IJlSB_lEEESH_S1K_NS1B_6fusion15FusionCallbacksIS1F_NS1L_17LinearCombinationISH_fSH_fLNS_15FloatRoundStyleE2EEESG_S1J_JEEENS4_5SM1004TMEM4LOAD26SM100_TMEM_LOAD_32dp32b32xESY_NSZ_INS10_ILi2ELi4ELi3EEES13_NSR_INS5_IJS14_S1H_EEENS5_IJS1H_SB_EEEEEEENS4_39AutoVectorizingCopyWithAssumedAlignmentILi128EEENS4_14SM90_TMA_STOREES1Z_S21_S21_EEEvvEEEEvNT_6ParamsE:
	.zero		2944


//--------------------- SYMBOLS --------------------------

	.type		.nv.reservedSmem.offset0,@object
	.size		.nv.reservedSmem.offset0,0x4
	.type		.nv.reservedSmem.cap,@object
	.size		.nv.reservedSmem.cap,0x4
	.type		__assertfail,@function
